//
// Generated by NVIDIA NVVM Compiler
//
// Compiler Build ID: CL-36424714
// Cuda compilation tools, release 13.0, V13.0.88
// Based on NVVM 20.0.0
//

.version 9.0
.target sm_100
.address_size 64

	// .globl	_Z12lud_diagonalPfii
.extern .func  (.param .b32 func_retval0) vprintf
(
	.param .b64 vprintf_param_0,
	.param .b64 vprintf_param_1
)
;
// _ZZ12lud_diagonalPfiiE6shadow has been demoted
// _ZZ13lud_perimeterPfiiE3dia has been demoted
// _ZZ13lud_perimeterPfiiE8peri_row has been demoted
// _ZZ13lud_perimeterPfiiE8peri_col has been demoted
// _ZZ12lud_internalPfiiE8peri_row has been demoted
// _ZZ12lud_internalPfiiE8peri_col has been demoted
.global .align 1 .b8 $str[14] = {68, 85, 69, 32, 37, 102, 32, 37, 102, 32, 37, 102, 10};

.visible .entry _Z12lud_diagonalPfii(
	.param .u64 .ptr .align 1 _Z12lud_diagonalPfii_param_0,
	.param .u32 _Z12lud_diagonalPfii_param_1,
	.param .u32 _Z12lud_diagonalPfii_param_2
)
{
	.reg .pred 	%p<20>;
	.reg .b16 	%rs<13>;
	.reg .b32 	%r<195>;
	.reg .b32 	%f<175>;
	.reg .b64 	%rd<35>;
	// demoted variable
	.shared .align 4 .b8 _ZZ12lud_diagonalPfiiE6shadow[1024];
	ld.param.u64 	%rd16, [_Z12lud_diagonalPfii_param_0];
	ld.param.u32 	%r29, [_Z12lud_diagonalPfii_param_1];
	ld.param.u32 	%r30, [_Z12lud_diagonalPfii_param_2];
	cvta.to.global.u64 	%rd17, %rd16;
	mad.lo.s32 	%r31, %r30, %r29, %r30;
	mov.u32 	%r32, %tid.x;
	shl.b32 	%r33, %r32, 2;
	mov.u32 	%r34, _ZZ12lud_diagonalPfiiE6shadow;
	add.s32 	%r35, %r34, %r33;
	add.s32 	%r36, %r31, %r32;
	mul.wide.u32 	%rd18, %r36, 4;
	add.s64 	%rd19, %rd17, %rd18;
	ld.global.f32 	%f20, [%rd19];
	st.shared.f32 	[%r35], %f20;
	add.s32 	%r37, %r36, %r29;
	mul.wide.u32 	%rd20, %r37, 4;
	add.s64 	%rd1, %rd17, %rd20;
	ld.global.f32 	%f21, [%rd1];
	st.shared.f32 	[%r35+64], %f21;
	add.s32 	%r38, %r37, %r29;
	mul.wide.u32 	%rd21, %r38, 4;
	add.s64 	%rd2, %rd17, %rd21;
	ld.global.f32 	%f22, [%rd2];
	st.shared.f32 	[%r35+128], %f22;
	add.s32 	%r39, %r38, %r29;
	mul.wide.u32 	%rd22, %r39, 4;
	add.s64 	%rd3, %rd17, %rd22;
	ld.global.f32 	%f23, [%rd3];
	st.shared.f32 	[%r35+192], %f23;
	add.s32 	%r40, %r39, %r29;
	mul.wide.u32 	%rd23, %r40, 4;
	add.s64 	%rd4, %rd17, %rd23;
	ld.global.f32 	%f24, [%rd4];
	st.shared.f32 	[%r35+256], %f24;
	add.s32 	%r41, %r40, %r29;
	mul.wide.u32 	%rd24, %r41, 4;
	add.s64 	%rd5, %rd17, %rd24;
	ld.global.f32 	%f25, [%rd5];
	st.shared.f32 	[%r35+320], %f25;
	add.s32 	%r42, %r41, %r29;
	mul.wide.u32 	%rd25, %r42, 4;
	add.s64 	%rd6, %rd17, %rd25;
	ld.global.f32 	%f26, [%rd6];
	st.shared.f32 	[%r35+384], %f26;
	add.s32 	%r43, %r42, %r29;
	mul.wide.u32 	%rd26, %r43, 4;
	add.s64 	%rd7, %rd17, %rd26;
	ld.global.f32 	%f27, [%rd7];
	st.shared.f32 	[%r35+448], %f27;
	add.s32 	%r44, %r43, %r29;
	mul.wide.u32 	%rd27, %r44, 4;
	add.s64 	%rd8, %rd17, %rd27;
	ld.global.f32 	%f28, [%rd8];
	st.shared.f32 	[%r35+512], %f28;
	add.s32 	%r45, %r44, %r29;
	mul.wide.u32 	%rd28, %r45, 4;
	add.s64 	%rd9, %rd17, %rd28;
	ld.global.f32 	%f29, [%rd9];
	st.shared.f32 	[%r35+576], %f29;
	add.s32 	%r46, %r45, %r29;
	mul.wide.u32 	%rd29, %r46, 4;
	add.s64 	%rd10, %rd17, %rd29;
	ld.global.f32 	%f30, [%rd10];
	st.shared.f32 	[%r35+640], %f30;
	add.s32 	%r47, %r46, %r29;
	mul.wide.u32 	%rd30, %r47, 4;
	add.s64 	%rd11, %rd17, %rd30;
	ld.global.f32 	%f31, [%rd11];
	st.shared.f32 	[%r35+704], %f31;
	add.s32 	%r48, %r47, %r29;
	mul.wide.u32 	%rd31, %r48, 4;
	add.s64 	%rd12, %rd17, %rd31;
	ld.global.f32 	%f32, [%rd12];
	st.shared.f32 	[%r35+768], %f32;
	add.s32 	%r49, %r48, %r29;
	mul.wide.u32 	%rd32, %r49, 4;
	add.s64 	%rd13, %rd17, %rd32;
	ld.global.f32 	%f33, [%rd13];
	st.shared.f32 	[%r35+832], %f33;
	add.s32 	%r50, %r49, %r29;
	mul.wide.u32 	%rd33, %r50, 4;
	add.s64 	%rd14, %rd17, %rd33;
	ld.global.f32 	%f34, [%rd14];
	st.shared.f32 	[%r35+896], %f34;
	add.s32 	%r51, %r50, %r29;
	mul.wide.u32 	%rd34, %r51, 4;
	add.s64 	%rd15, %rd17, %rd34;
	ld.global.f32 	%f35, [%rd15];
	st.shared.f32 	[%r35+960], %f35;
	bar.sync 	0;
	mov.b32 	%r184, 0;
	mov.b16 	%rs11, 0;
	mov.u16 	%rs12, %rs11;
$L__BB0_1:
	mov.u32 	%r1, %r184;
	mov.u16 	%rs2, %rs12;
	add.s32 	%r184, %r1, 1;
	add.s16 	%rs12, %rs2, 1;
	mov.u32 	%r52, %tid.x;
	setp.le.u32 	%p1, %r52, %r1;
	@%p1 bra 	$L__BB0_16;
	setp.ne.s32 	%p2, %r1, 0;
	@%p2 bra 	$L__BB0_4;
	shl.b32 	%r116, %r52, 2;
	mov.u32 	%r117, _ZZ12lud_diagonalPfiiE6shadow;
	add.s32 	%r118, %r117, %r116;
	mad.lo.s32 	%r119, %r52, 60, %r118;
	ld.shared.f32 	%f170, [%r119];
	bra.uni 	$L__BB0_15;
$L__BB0_4:
	shl.b32 	%r55, %r52, 2;
	mov.u32 	%r56, _ZZ12lud_diagonalPfiiE6shadow;
	add.s32 	%r57, %r56, %r55;
	mad.lo.s32 	%r58, %r52, 60, %r57;
	shl.b32 	%r59, %r1, 2;
	add.s32 	%r60, %r58, %r59;
	ld.shared.f32 	%f170, [%r60];
	setp.lt.u32 	%p3, %r1, 8;
	mov.b32 	%r189, 0;
	@%p3 bra 	$L__BB0_7;
	mov.u32 	%r61, %tid.x;
	shl.b32 	%r62, %r61, 6;
	mov.u32 	%r63, _ZZ12lud_diagonalPfiiE6shadow;
	add.s32 	%r64, %r62, %r63;
	add.s32 	%r186, %r64, 16;
	and.b32  	%r65, %r1, 2147483640;
	neg.s32 	%r187, %r65;
	shl.b32 	%r66, %r1, 2;
	add.s32 	%r67, %r63, %r66;
	add.s32 	%r185, %r67, 256;
$L__BB0_6:
	.pragma "nounroll";
	and.b32  	%r189, %r1, 2147483640;
	ld.shared.f32 	%f36, [%r186+-16];
	ld.shared.f32 	%f37, [%r185+-256];
	mul.f32 	%f38, %f36, %f37;
	sub.f32 	%f39, %f170, %f38;
	mov.u32 	%r68, %tid.x;
	shl.b32 	%r69, %r68, 2;
	mov.u32 	%r70, _ZZ12lud_diagonalPfiiE6shadow;
	add.s32 	%r71, %r70, %r69;
	mad.lo.s32 	%r72, %r68, 60, %r71;
	shl.b32 	%r73, %r1, 2;
	add.s32 	%r74, %r72, %r73;
	st.shared.f32 	[%r74], %f39;
	ld.shared.f32 	%f40, [%r186+-12];
	ld.shared.f32 	%f41, [%r185+-192];
	mul.f32 	%f42, %f40, %f41;
	sub.f32 	%f43, %f39, %f42;
	st.shared.f32 	[%r74], %f43;
	ld.shared.f32 	%f44, [%r186+-8];
	ld.shared.f32 	%f45, [%r185+-128];
	mul.f32 	%f46, %f44, %f45;
	sub.f32 	%f47, %f43, %f46;
	st.shared.f32 	[%r74], %f47;
	ld.shared.f32 	%f48, [%r186+-4];
	ld.shared.f32 	%f49, [%r185+-64];
	mul.f32 	%f50, %f48, %f49;
	sub.f32 	%f51, %f47, %f50;
	st.shared.f32 	[%r74], %f51;
	ld.shared.f32 	%f52, [%r186];
	ld.shared.f32 	%f53, [%r185];
	mul.f32 	%f54, %f52, %f53;
	sub.f32 	%f55, %f51, %f54;
	st.shared.f32 	[%r74], %f55;
	ld.shared.f32 	%f56, [%r186+4];
	ld.shared.f32 	%f57, [%r185+64];
	mul.f32 	%f58, %f56, %f57;
	sub.f32 	%f59, %f55, %f58;
	st.shared.f32 	[%r74], %f59;
	ld.shared.f32 	%f60, [%r186+8];
	ld.shared.f32 	%f61, [%r185+128];
	mul.f32 	%f62, %f60, %f61;
	sub.f32 	%f63, %f59, %f62;
	st.shared.f32 	[%r74], %f63;
	ld.shared.f32 	%f64, [%r186+12];
	ld.shared.f32 	%f65, [%r185+192];
	mul.f32 	%f66, %f64, %f65;
	sub.f32 	%f170, %f63, %f66;
	st.shared.f32 	[%r74], %f170;
	add.s32 	%r187, %r187, 8;
	add.s32 	%r186, %r186, 32;
	add.s32 	%r185, %r185, 512;
	setp.ne.s32 	%p4, %r187, 0;
	@%p4 bra 	$L__BB0_6;
$L__BB0_7:
	and.b32  	%r75, %r1, 7;
	setp.eq.s32 	%p5, %r75, 0;
	@%p5 bra 	$L__BB0_15;
	cvt.u32.u16 	%r76, %rs2;
	and.b32  	%r14, %r76, 7;
	add.s32 	%r77, %r14, -1;
	setp.lt.u32 	%p6, %r77, 3;
	@%p6 bra 	$L__BB0_10;
	mov.u32 	%r78, %tid.x;
	shl.b32 	%r79, %r78, 2;
	mov.u32 	%r80, _ZZ12lud_diagonalPfiiE6shadow;
	add.s32 	%r81, %r80, %r79;
	mad.lo.s32 	%r82, %r78, 60, %r81;
	shl.b32 	%r83, %r189, 2;
	add.s32 	%r84, %r82, %r83;
	ld.shared.f32 	%f67, [%r84];
	shl.b32 	%r85, %r1, 2;
	add.s32 	%r86, %r80, %r85;
	shl.b32 	%r87, %r189, 6;
	add.s32 	%r88, %r86, %r87;
	ld.shared.f32 	%f68, [%r88];
	mul.f32 	%f69, %f67, %f68;
	sub.f32 	%f70, %f170, %f69;
	add.s32 	%r89, %r82, %r85;
	st.shared.f32 	[%r89], %f70;
	ld.shared.f32 	%f71, [%r84+4];
	ld.shared.f32 	%f72, [%r88+64];
	mul.f32 	%f73, %f71, %f72;
	sub.f32 	%f74, %f70, %f73;
	st.shared.f32 	[%r89], %f74;
	ld.shared.f32 	%f75, [%r84+8];
	ld.shared.f32 	%f76, [%r88+128];
	mul.f32 	%f77, %f75, %f76;
	sub.f32 	%f78, %f74, %f77;
	st.shared.f32 	[%r89], %f78;
	ld.shared.f32 	%f79, [%r84+12];
	ld.shared.f32 	%f80, [%r88+192];
	mul.f32 	%f81, %f79, %f80;
	sub.f32 	%f170, %f78, %f81;
	st.shared.f32 	[%r89], %f170;
	add.s32 	%r189, %r189, 4;
$L__BB0_10:
	and.b32  	%r90, %r14, 3;
	setp.eq.s32 	%p7, %r90, 0;
	@%p7 bra 	$L__BB0_15;
	and.b16  	%rs7, %rs11, 3;
	setp.eq.s16 	%p8, %rs7, 1;
	@%p8 bra 	$L__BB0_13;
	mov.u32 	%r91, %tid.x;
	shl.b32 	%r92, %r91, 2;
	mov.u32 	%r93, _ZZ12lud_diagonalPfiiE6shadow;
	add.s32 	%r94, %r93, %r92;
	mad.lo.s32 	%r95, %r91, 60, %r94;
	shl.b32 	%r96, %r189, 2;
	add.s32 	%r97, %r95, %r96;
	ld.shared.f32 	%f82, [%r97];
	shl.b32 	%r98, %r1, 2;
	add.s32 	%r99, %r93, %r98;
	shl.b32 	%r100, %r189, 6;
	add.s32 	%r101, %r99, %r100;
	ld.shared.f32 	%f83, [%r101];
	mul.f32 	%f84, %f82, %f83;
	sub.f32 	%f85, %f170, %f84;
	add.s32 	%r102, %r95, %r98;
	st.shared.f32 	[%r102], %f85;
	ld.shared.f32 	%f86, [%r97+4];
	ld.shared.f32 	%f87, [%r101+64];
	mul.f32 	%f88, %f86, %f87;
	sub.f32 	%f170, %f85, %f88;
	st.shared.f32 	[%r102], %f170;
	add.s32 	%r189, %r189, 2;
$L__BB0_13:
	and.b16  	%rs8, %rs11, 1;
	setp.eq.b16 	%p9, %rs8, 1;
	not.pred 	%p10, %p9;
	@%p10 bra 	$L__BB0_15;
	mov.u32 	%r103, %tid.x;
	shl.b32 	%r104, %r103, 2;
	mov.u32 	%r105, _ZZ12lud_diagonalPfiiE6shadow;
	add.s32 	%r106, %r105, %r104;
	mad.lo.s32 	%r107, %r103, 60, %r106;
	shl.b32 	%r108, %r189, 2;
	add.s32 	%r109, %r107, %r108;
	ld.shared.f32 	%f89, [%r109];
	shl.b32 	%r110, %r1, 2;
	add.s32 	%r111, %r105, %r110;
	shl.b32 	%r112, %r189, 6;
	add.s32 	%r113, %r111, %r112;
	ld.shared.f32 	%f90, [%r113];
	mul.f32 	%f91, %f89, %f90;
	sub.f32 	%f170, %f170, %f91;
	add.s32 	%r114, %r107, %r110;
	st.shared.f32 	[%r114], %f170;
$L__BB0_15:
	shl.b32 	%r120, %r1, 2;
	mov.u32 	%r121, _ZZ12lud_diagonalPfiiE6shadow;
	add.s32 	%r122, %r121, %r120;
	mad.lo.s32 	%r123, %r1, 60, %r122;
	add.s32 	%r124, %r123, %r120;
	ld.shared.f32 	%f92, [%r124];
	div.rn.f32 	%f93, %f170, %f92;
	mov.u32 	%r125, %tid.x;
	shl.b32 	%r126, %r125, 2;
	add.s32 	%r127, %r121, %r126;
	mad.lo.s32 	%r128, %r125, 60, %r127;
	add.s32 	%r129, %r128, %r120;
	st.shared.f32 	[%r129], %f93;
$L__BB0_16:
	mov.u32 	%r130, %tid.x;
	setp.le.u32 	%p11, %r130, %r1;
	bar.sync 	0;
	@%p11 bra 	$L__BB0_28;
	shl.b32 	%r132, %r1, 6;
	mov.u32 	%r133, _ZZ12lud_diagonalPfiiE6shadow;
	add.s32 	%r19, %r133, %r132;
	shl.b32 	%r135, %r130, 2;
	add.s32 	%r136, %r19, %r135;
	ld.shared.f32 	%f172, [%r136+64];
	setp.lt.u32 	%p12, %r1, 7;
	mov.b32 	%r193, 0;
	@%p12 bra 	$L__BB0_20;
	mov.b32 	%r191, 0;
$L__BB0_19:
	.pragma "nounroll";
	shl.b32 	%r138, %r191, 2;
	add.s32 	%r139, %r19, %r138;
	ld.shared.f32 	%f94, [%r139+64];
	mov.u32 	%r140, %tid.x;
	shl.b32 	%r141, %r140, 2;
	mov.u32 	%r142, _ZZ12lud_diagonalPfiiE6shadow;
	add.s32 	%r143, %r142, %r141;
	shl.b32 	%r144, %r191, 6;
	add.s32 	%r145, %r143, %r144;
	ld.shared.f32 	%f95, [%r145];
	mul.f32 	%f96, %f94, %f95;
	sub.f32 	%f97, %f172, %f96;
	add.s32 	%r146, %r19, %r141;
	st.shared.f32 	[%r146+64], %f97;
	ld.shared.f32 	%f98, [%r139+68];
	ld.shared.f32 	%f99, [%r145+64];
	mul.f32 	%f100, %f98, %f99;
	sub.f32 	%f101, %f97, %f100;
	st.shared.f32 	[%r146+64], %f101;
	ld.shared.f32 	%f102, [%r139+72];
	ld.shared.f32 	%f103, [%r145+128];
	mul.f32 	%f104, %f102, %f103;
	sub.f32 	%f105, %f101, %f104;
	st.shared.f32 	[%r146+64], %f105;
	ld.shared.f32 	%f106, [%r139+76];
	ld.shared.f32 	%f107, [%r145+192];
	mul.f32 	%f108, %f106, %f107;
	sub.f32 	%f109, %f105, %f108;
	st.shared.f32 	[%r146+64], %f109;
	ld.shared.f32 	%f110, [%r139+80];
	ld.shared.f32 	%f111, [%r145+256];
	mul.f32 	%f112, %f110, %f111;
	sub.f32 	%f113, %f109, %f112;
	st.shared.f32 	[%r146+64], %f113;
	ld.shared.f32 	%f114, [%r139+84];
	ld.shared.f32 	%f115, [%r145+320];
	mul.f32 	%f116, %f114, %f115;
	sub.f32 	%f117, %f113, %f116;
	st.shared.f32 	[%r146+64], %f117;
	ld.shared.f32 	%f118, [%r139+88];
	ld.shared.f32 	%f119, [%r145+384];
	mul.f32 	%f120, %f118, %f119;
	sub.f32 	%f121, %f117, %f120;
	st.shared.f32 	[%r146+64], %f121;
	ld.shared.f32 	%f122, [%r139+92];
	ld.shared.f32 	%f123, [%r145+448];
	mul.f32 	%f124, %f122, %f123;
	sub.f32 	%f172, %f121, %f124;
	st.shared.f32 	[%r146+64], %f172;
	add.s32 	%r191, %r191, 8;
	and.b32  	%r193, %r184, 2147483640;
	setp.ne.s32 	%p13, %r191, %r193;
	@%p13 bra 	$L__BB0_19;
$L__BB0_20:
	and.b32  	%r147, %r184, 7;
	setp.eq.s32 	%p14, %r147, 0;
	@%p14 bra 	$L__BB0_28;
	cvt.u32.u16 	%r148, %rs12;
	and.b32  	%r149, %r148, 7;
	add.s32 	%r150, %r149, -1;
	setp.lt.u32 	%p15, %r150, 3;
	@%p15 bra 	$L__BB0_23;
	shl.b32 	%r151, %r193, 2;
	add.s32 	%r152, %r19, %r151;
	ld.shared.f32 	%f125, [%r152+64];
	mov.u32 	%r153, %tid.x;
	shl.b32 	%r154, %r153, 2;
	mov.u32 	%r155, _ZZ12lud_diagonalPfiiE6shadow;
	add.s32 	%r156, %r155, %r154;
	shl.b32 	%r157, %r193, 6;
	add.s32 	%r158, %r156, %r157;
	ld.shared.f32 	%f126, [%r158];
	mul.f32 	%f127, %f125, %f126;
	sub.f32 	%f128, %f172, %f127;
	add.s32 	%r159, %r19, %r154;
	st.shared.f32 	[%r159+64], %f128;
	ld.shared.f32 	%f129, [%r152+68];
	ld.shared.f32 	%f130, [%r158+64];
	mul.f32 	%f131, %f129, %f130;
	sub.f32 	%f132, %f128, %f131;
	st.shared.f32 	[%r159+64], %f132;
	ld.shared.f32 	%f133, [%r152+72];
	ld.shared.f32 	%f134, [%r158+128];
	mul.f32 	%f135, %f133, %f134;
	sub.f32 	%f136, %f132, %f135;
	st.shared.f32 	[%r159+64], %f136;
	ld.shared.f32 	%f137, [%r152+76];
	ld.shared.f32 	%f138, [%r158+192];
	mul.f32 	%f139, %f137, %f138;
	sub.f32 	%f172, %f136, %f139;
	st.shared.f32 	[%r159+64], %f172;
	add.s32 	%r193, %r193, 4;
$L__BB0_23:
	cvt.u32.u16 	%r160, %rs12;
	and.b32  	%r161, %r160, 3;
	setp.eq.s32 	%p16, %r161, 0;
	@%p16 bra 	$L__BB0_28;
	and.b16  	%rs9, %rs11, 3;
	setp.eq.s16 	%p17, %rs9, 0;
	@%p17 bra 	$L__BB0_26;
	shl.b32 	%r162, %r193, 2;
	add.s32 	%r163, %r19, %r162;
	ld.shared.f32 	%f140, [%r163+64];
	mov.u32 	%r164, %tid.x;
	shl.b32 	%r165, %r164, 2;
	mov.u32 	%r166, _ZZ12lud_diagonalPfiiE6shadow;
	add.s32 	%r167, %r166, %r165;
	shl.b32 	%r168, %r193, 6;
	add.s32 	%r169, %r167, %r168;
	ld.shared.f32 	%f141, [%r169];
	mul.f32 	%f142, %f140, %f141;
	sub.f32 	%f143, %f172, %f142;
	add.s32 	%r170, %r19, %r165;
	st.shared.f32 	[%r170+64], %f143;
	ld.shared.f32 	%f144, [%r163+68];
	ld.shared.f32 	%f145, [%r169+64];
	mul.f32 	%f146, %f144, %f145;
	sub.f32 	%f172, %f143, %f146;
	st.shared.f32 	[%r170+64], %f172;
	add.s32 	%r193, %r193, 2;
$L__BB0_26:
	and.b16  	%rs10, %rs11, 1;
	setp.eq.b16 	%p18, %rs10, 1;
	@%p18 bra 	$L__BB0_28;
	shl.b32 	%r171, %r193, 2;
	add.s32 	%r172, %r19, %r171;
	ld.shared.f32 	%f147, [%r172+64];
	mov.u32 	%r173, %tid.x;
	shl.b32 	%r174, %r173, 2;
	mov.u32 	%r175, _ZZ12lud_diagonalPfiiE6shadow;
	add.s32 	%r176, %r175, %r174;
	shl.b32 	%r177, %r193, 6;
	add.s32 	%r178, %r176, %r177;
	ld.shared.f32 	%f148, [%r178];
	mul.f32 	%f149, %f147, %f148;
	sub.f32 	%f150, %f172, %f149;
	add.s32 	%r179, %r19, %r174;
	st.shared.f32 	[%r179+64], %f150;
$L__BB0_28:
	bar.sync 	0;
	setp.ne.s32 	%p19, %r184, 15;
	add.s16 	%rs11, %rs11, 1;
	@%p19 bra 	$L__BB0_1;
	mov.u32 	%r180, %tid.x;
	shl.b32 	%r181, %r180, 2;
	mov.u32 	%r182, _ZZ12lud_diagonalPfiiE6shadow;
	add.s32 	%r183, %r182, %r181;
	ld.shared.f32 	%f151, [%r183+64];
	st.global.f32 	[%rd1], %f151;
	ld.shared.f32 	%f152, [%r183+128];
	st.global.f32 	[%rd2], %f152;
	ld.shared.f32 	%f153, [%r183+192];
	st.global.f32 	[%rd3], %f153;
	ld.shared.f32 	%f154, [%r183+256];
	st.global.f32 	[%rd4], %f154;
	ld.shared.f32 	%f155, [%r183+320];
	st.global.f32 	[%rd5], %f155;
	ld.shared.f32 	%f156, [%r183+384];
	st.global.f32 	[%rd6], %f156;
	ld.shared.f32 	%f157, [%r183+448];
	st.global.f32 	[%rd7], %f157;
	ld.shared.f32 	%f158, [%r183+512];
	st.global.f32 	[%rd8], %f158;
	ld.shared.f32 	%f159, [%r183+576];
	st.global.f32 	[%rd9], %f159;
	ld.shared.f32 	%f160, [%r183+640];
	st.global.f32 	[%rd10], %f160;
	ld.shared.f32 	%f161, [%r183+704];
	st.global.f32 	[%rd11], %f161;
	ld.shared.f32 	%f162, [%r183+768];
	st.global.f32 	[%rd12], %f162;
	ld.shared.f32 	%f163, [%r183+832];
	st.global.f32 	[%rd13], %f163;
	ld.shared.f32 	%f164, [%r183+896];
	st.global.f32 	[%rd14], %f164;
	ld.shared.f32 	%f165, [%r183+960];
	st.global.f32 	[%rd15], %f165;
	ret;

}
	// .globl	_Z13lud_perimeterPfii
.visible .entry _Z13lud_perimeterPfii(
	.param .u64 .ptr .align 1 _Z13lud_perimeterPfii_param_0,
	.param .u32 _Z13lud_perimeterPfii_param_1,
	.param .u32 _Z13lud_perimeterPfii_param_2
)
{
	.reg .pred 	%p<22>;
	.reg .b16 	%rs<21>;
	.reg .b32 	%r<211>;
	.reg .b32 	%f<223>;
	.reg .b64 	%rd<237>;
	// demoted variable
	.shared .align 4 .b8 _ZZ13lud_perimeterPfiiE3dia[1024];
	// demoted variable
	.shared .align 4 .b8 _ZZ13lud_perimeterPfiiE8peri_row[1024];
	// demoted variable
	.shared .align 4 .b8 _ZZ13lud_perimeterPfiiE8peri_col[1024];
	ld.param.u64 	%rd2, [_Z13lud_perimeterPfii_param_0];
	ld.param.u32 	%r39, [_Z13lud_perimeterPfii_param_1];
	ld.param.u32 	%r40, [_Z13lud_perimeterPfii_param_2];
	cvta.to.global.u64 	%rd1, %rd2;
	mov.u32 	%r1, %tid.x;
	setp.gt.u32 	%p1, %r1, 15;
	shl.b32 	%r41, %r1, 2;
	mov.u32 	%r42, _ZZ13lud_perimeterPfiiE8peri_row;
	add.s32 	%r2, %r42, %r41;
	mov.u32 	%r43, _ZZ13lud_perimeterPfiiE8peri_col;
	add.s32 	%r3, %r43, %r41;
	@%p1 bra 	$L__BB1_2;
	mad.lo.s32 	%r76, %r40, %r39, %r40;
	mov.u32 	%r78, _ZZ13lud_perimeterPfiiE3dia;
	add.s32 	%r79, %r78, %r41;
	add.s32 	%r80, %r76, %r1;
	mul.wide.s32 	%rd100, %r80, 4;
	add.s64 	%rd101, %rd1, %rd100;
	ld.global.f32 	%f44, [%rd101];
	st.shared.f32 	[%r79], %f44;
	mul.wide.s32 	%rd102, %r39, 4;
	add.s64 	%rd103, %rd101, %rd102;
	ld.global.f32 	%f45, [%rd103];
	st.shared.f32 	[%r79+64], %f45;
	add.s64 	%rd104, %rd103, %rd102;
	ld.global.f32 	%f46, [%rd104];
	st.shared.f32 	[%r79+128], %f46;
	add.s64 	%rd105, %rd104, %rd102;
	ld.global.f32 	%f47, [%rd105];
	st.shared.f32 	[%r79+192], %f47;
	add.s64 	%rd106, %rd105, %rd102;
	ld.global.f32 	%f48, [%rd106];
	st.shared.f32 	[%r79+256], %f48;
	add.s64 	%rd107, %rd106, %rd102;
	ld.global.f32 	%f49, [%rd107];
	st.shared.f32 	[%r79+320], %f49;
	add.s64 	%rd108, %rd107, %rd102;
	ld.global.f32 	%f50, [%rd108];
	st.shared.f32 	[%r79+384], %f50;
	add.s64 	%rd109, %rd108, %rd102;
	ld.global.f32 	%f51, [%rd109];
	st.shared.f32 	[%r79+448], %f51;
	mov.u32 	%r81, %ctaid.x;
	shl.b32 	%r82, %r81, 4;
	add.s32 	%r83, %r82, %r80;
	add.s32 	%r84, %r83, 16;
	mul.wide.u32 	%rd110, %r84, 4;
	add.s64 	%rd111, %rd1, %rd110;
	ld.global.f32 	%f52, [%rd111];
	st.shared.f32 	[%r2], %f52;
	add.s32 	%r85, %r84, %r39;
	mul.wide.u32 	%rd112, %r85, 4;
	add.s64 	%rd113, %rd1, %rd112;
	ld.global.f32 	%f53, [%rd113];
	st.shared.f32 	[%r2+64], %f53;
	add.s32 	%r86, %r85, %r39;
	mul.wide.u32 	%rd114, %r86, 4;
	add.s64 	%rd115, %rd1, %rd114;
	ld.global.f32 	%f54, [%rd115];
	st.shared.f32 	[%r2+128], %f54;
	add.s32 	%r87, %r86, %r39;
	mul.wide.u32 	%rd116, %r87, 4;
	add.s64 	%rd117, %rd1, %rd116;
	ld.global.f32 	%f55, [%rd117];
	st.shared.f32 	[%r2+192], %f55;
	add.s32 	%r88, %r87, %r39;
	mul.wide.u32 	%rd118, %r88, 4;
	add.s64 	%rd119, %rd1, %rd118;
	ld.global.f32 	%f56, [%rd119];
	st.shared.f32 	[%r2+256], %f56;
	add.s32 	%r89, %r88, %r39;
	mul.wide.u32 	%rd120, %r89, 4;
	add.s64 	%rd121, %rd1, %rd120;
	ld.global.f32 	%f57, [%rd121];
	st.shared.f32 	[%r2+320], %f57;
	add.s32 	%r90, %r89, %r39;
	mul.wide.u32 	%rd122, %r90, 4;
	add.s64 	%rd123, %rd1, %rd122;
	ld.global.f32 	%f58, [%rd123];
	st.shared.f32 	[%r2+384], %f58;
	add.s32 	%r91, %r90, %r39;
	mul.wide.u32 	%rd124, %r91, 4;
	add.s64 	%rd125, %rd1, %rd124;
	ld.global.f32 	%f59, [%rd125];
	st.shared.f32 	[%r2+448], %f59;
	add.s32 	%r92, %r91, %r39;
	mul.wide.u32 	%rd126, %r92, 4;
	add.s64 	%rd127, %rd1, %rd126;
	ld.global.f32 	%f60, [%rd127];
	st.shared.f32 	[%r2+512], %f60;
	add.s32 	%r93, %r92, %r39;
	mul.wide.u32 	%rd128, %r93, 4;
	add.s64 	%rd129, %rd1, %rd128;
	ld.global.f32 	%f61, [%rd129];
	st.shared.f32 	[%r2+576], %f61;
	add.s32 	%r94, %r93, %r39;
	mul.wide.u32 	%rd130, %r94, 4;
	add.s64 	%rd131, %rd1, %rd130;
	ld.global.f32 	%f62, [%rd131];
	st.shared.f32 	[%r2+640], %f62;
	add.s32 	%r95, %r94, %r39;
	mul.wide.u32 	%rd132, %r95, 4;
	add.s64 	%rd133, %rd1, %rd132;
	ld.global.f32 	%f63, [%rd133];
	st.shared.f32 	[%r2+704], %f63;
	add.s32 	%r96, %r95, %r39;
	mul.wide.u32 	%rd134, %r96, 4;
	add.s64 	%rd135, %rd1, %rd134;
	ld.global.f32 	%f64, [%rd135];
	st.shared.f32 	[%r2+768], %f64;
	add.s32 	%r97, %r96, %r39;
	mul.wide.u32 	%rd136, %r97, 4;
	add.s64 	%rd137, %rd1, %rd136;
	ld.global.f32 	%f65, [%rd137];
	st.shared.f32 	[%r2+832], %f65;
	add.s32 	%r98, %r97, %r39;
	mul.wide.u32 	%rd138, %r98, 4;
	add.s64 	%rd139, %rd1, %rd138;
	ld.global.f32 	%f66, [%rd139];
	st.shared.f32 	[%r2+896], %f66;
	add.s32 	%r99, %r98, %r39;
	mul.wide.u32 	%rd140, %r99, 4;
	add.s64 	%rd141, %rd1, %rd140;
	ld.global.f32 	%f67, [%rd141];
	st.shared.f32 	[%r2+960], %f67;
	bra.uni 	$L__BB1_3;
$L__BB1_2:
	add.s32 	%r44, %r40, 8;
	mad.lo.s32 	%r45, %r44, %r39, %r40;
	mov.u32 	%r47, _ZZ13lud_perimeterPfiiE3dia;
	add.s32 	%r48, %r47, %r41;
	cvt.s64.s32 	%rd3, %r45;
	cvt.u64.u32 	%rd4, %r1;
	add.s64 	%rd5, %rd3, %rd4;
	shl.b64 	%rd6, %rd5, 2;
	add.s64 	%rd7, %rd1, %rd6;
	ld.global.f32 	%f20, [%rd7+-64];
	st.shared.f32 	[%r48+448], %f20;
	add.s32 	%r49, %r45, %r39;
	cvt.s64.s32 	%rd8, %r49;
	add.s64 	%rd9, %rd8, %rd4;
	shl.b64 	%rd10, %rd9, 2;
	add.s64 	%rd11, %rd1, %rd10;
	ld.global.f32 	%f21, [%rd11+-64];
	st.shared.f32 	[%r48+512], %f21;
	add.s32 	%r50, %r49, %r39;
	cvt.s64.s32 	%rd12, %r50;
	add.s64 	%rd13, %rd12, %rd4;
	shl.b64 	%rd14, %rd13, 2;
	add.s64 	%rd15, %rd1, %rd14;
	ld.global.f32 	%f22, [%rd15+-64];
	st.shared.f32 	[%r48+576], %f22;
	add.s32 	%r51, %r50, %r39;
	cvt.s64.s32 	%rd16, %r51;
	add.s64 	%rd17, %rd16, %rd4;
	shl.b64 	%rd18, %rd17, 2;
	add.s64 	%rd19, %rd1, %rd18;
	ld.global.f32 	%f23, [%rd19+-64];
	st.shared.f32 	[%r48+640], %f23;
	add.s32 	%r52, %r51, %r39;
	cvt.s64.s32 	%rd20, %r52;
	add.s64 	%rd21, %rd20, %rd4;
	shl.b64 	%rd22, %rd21, 2;
	add.s64 	%rd23, %rd1, %rd22;
	ld.global.f32 	%f24, [%rd23+-64];
	st.shared.f32 	[%r48+704], %f24;
	add.s32 	%r53, %r52, %r39;
	cvt.s64.s32 	%rd24, %r53;
	add.s64 	%rd25, %rd24, %rd4;
	shl.b64 	%rd26, %rd25, 2;
	add.s64 	%rd27, %rd1, %rd26;
	ld.global.f32 	%f25, [%rd27+-64];
	st.shared.f32 	[%r48+768], %f25;
	add.s32 	%r54, %r53, %r39;
	cvt.s64.s32 	%rd28, %r54;
	add.s64 	%rd29, %rd28, %rd4;
	shl.b64 	%rd30, %rd29, 2;
	add.s64 	%rd31, %rd1, %rd30;
	ld.global.f32 	%f26, [%rd31+-64];
	st.shared.f32 	[%r48+832], %f26;
	add.s32 	%r55, %r54, %r39;
	cvt.s64.s32 	%rd32, %r55;
	add.s64 	%rd33, %rd32, %rd4;
	shl.b64 	%rd34, %rd33, 2;
	add.s64 	%rd35, %rd1, %rd34;
	ld.global.f32 	%f27, [%rd35+-64];
	st.shared.f32 	[%r48+896], %f27;
	mov.u32 	%r56, %ctaid.x;
	shl.b32 	%r57, %r56, 4;
	add.s32 	%r58, %r57, %r40;
	add.s32 	%r59, %r58, 16;
	mad.lo.s32 	%r60, %r59, %r39, %r40;
	cvt.s64.s32 	%rd36, %r60;
	add.s64 	%rd37, %rd36, %rd4;
	shl.b64 	%rd38, %rd37, 2;
	add.s64 	%rd39, %rd1, %rd38;
	ld.global.f32 	%f28, [%rd39+-64];
	st.shared.f32 	[%r3+-64], %f28;
	add.s32 	%r61, %r60, %r39;
	cvt.s64.s32 	%rd40, %r61;
	add.s64 	%rd41, %rd40, %rd4;
	shl.b64 	%rd42, %rd41, 2;
	add.s64 	%rd43, %rd1, %rd42;
	ld.global.f32 	%f29, [%rd43+-64];
	st.shared.f32 	[%r3], %f29;
	add.s32 	%r62, %r61, %r39;
	cvt.s64.s32 	%rd44, %r62;
	add.s64 	%rd45, %rd44, %rd4;
	shl.b64 	%rd46, %rd45, 2;
	add.s64 	%rd47, %rd1, %rd46;
	ld.global.f32 	%f30, [%rd47+-64];
	st.shared.f32 	[%r3+64], %f30;
	add.s32 	%r63, %r62, %r39;
	cvt.s64.s32 	%rd48, %r63;
	add.s64 	%rd49, %rd48, %rd4;
	shl.b64 	%rd50, %rd49, 2;
	add.s64 	%rd51, %rd1, %rd50;
	ld.global.f32 	%f31, [%rd51+-64];
	st.shared.f32 	[%r3+128], %f31;
	add.s32 	%r64, %r63, %r39;
	cvt.s64.s32 	%rd52, %r64;
	add.s64 	%rd53, %rd52, %rd4;
	shl.b64 	%rd54, %rd53, 2;
	add.s64 	%rd55, %rd1, %rd54;
	ld.global.f32 	%f32, [%rd55+-64];
	st.shared.f32 	[%r3+192], %f32;
	add.s32 	%r65, %r64, %r39;
	cvt.s64.s32 	%rd56, %r65;
	add.s64 	%rd57, %rd56, %rd4;
	shl.b64 	%rd58, %rd57, 2;
	add.s64 	%rd59, %rd1, %rd58;
	ld.global.f32 	%f33, [%rd59+-64];
	st.shared.f32 	[%r3+256], %f33;
	add.s32 	%r66, %r65, %r39;
	cvt.s64.s32 	%rd60, %r66;
	add.s64 	%rd61, %rd60, %rd4;
	shl.b64 	%rd62, %rd61, 2;
	add.s64 	%rd63, %rd1, %rd62;
	ld.global.f32 	%f34, [%rd63+-64];
	st.shared.f32 	[%r3+320], %f34;
	add.s32 	%r67, %r66, %r39;
	cvt.s64.s32 	%rd64, %r67;
	add.s64 	%rd65, %rd64, %rd4;
	shl.b64 	%rd66, %rd65, 2;
	add.s64 	%rd67, %rd1, %rd66;
	ld.global.f32 	%f35, [%rd67+-64];
	st.shared.f32 	[%r3+384], %f35;
	add.s32 	%r68, %r67, %r39;
	cvt.s64.s32 	%rd68, %r68;
	add.s64 	%rd69, %rd68, %rd4;
	shl.b64 	%rd70, %rd69, 2;
	add.s64 	%rd71, %rd1, %rd70;
	ld.global.f32 	%f36, [%rd71+-64];
	st.shared.f32 	[%r3+448], %f36;
	add.s32 	%r69, %r68, %r39;
	cvt.s64.s32 	%rd72, %r69;
	add.s64 	%rd73, %rd72, %rd4;
	shl.b64 	%rd74, %rd73, 2;
	add.s64 	%rd75, %rd1, %rd74;
	ld.global.f32 	%f37, [%rd75+-64];
	st.shared.f32 	[%r3+512], %f37;
	add.s32 	%r70, %r69, %r39;
	cvt.s64.s32 	%rd76, %r70;
	add.s64 	%rd77, %rd76, %rd4;
	shl.b64 	%rd78, %rd77, 2;
	add.s64 	%rd79, %rd1, %rd78;
	ld.global.f32 	%f38, [%rd79+-64];
	st.shared.f32 	[%r3+576], %f38;
	add.s32 	%r71, %r70, %r39;
	cvt.s64.s32 	%rd80, %r71;
	add.s64 	%rd81, %rd80, %rd4;
	shl.b64 	%rd82, %rd81, 2;
	add.s64 	%rd83, %rd1, %rd82;
	ld.global.f32 	%f39, [%rd83+-64];
	st.shared.f32 	[%r3+640], %f39;
	add.s32 	%r72, %r71, %r39;
	cvt.s64.s32 	%rd84, %r72;
	add.s64 	%rd85, %rd84, %rd4;
	shl.b64 	%rd86, %rd85, 2;
	add.s64 	%rd87, %rd1, %rd86;
	ld.global.f32 	%f40, [%rd87+-64];
	st.shared.f32 	[%r3+704], %f40;
	add.s32 	%r73, %r72, %r39;
	cvt.s64.s32 	%rd88, %r73;
	add.s64 	%rd89, %rd88, %rd4;
	shl.b64 	%rd90, %rd89, 2;
	add.s64 	%rd91, %rd1, %rd90;
	ld.global.f32 	%f41, [%rd91+-64];
	st.shared.f32 	[%r3+768], %f41;
	add.s32 	%r74, %r73, %r39;
	cvt.s64.s32 	%rd92, %r74;
	add.s64 	%rd93, %rd92, %rd4;
	shl.b64 	%rd94, %rd93, 2;
	add.s64 	%rd95, %rd1, %rd94;
	ld.global.f32 	%f42, [%rd95+-64];
	st.shared.f32 	[%r3+832], %f42;
	add.s32 	%r75, %r74, %r39;
	cvt.s64.s32 	%rd96, %r75;
	add.s64 	%rd97, %rd96, %rd4;
	shl.b64 	%rd98, %rd97, 2;
	add.s64 	%rd99, %rd1, %rd98;
	ld.global.f32 	%f43, [%rd99+-64];
	st.shared.f32 	[%r3+896], %f43;
$L__BB1_3:
	setp.gt.u32 	%p2, %r1, 15;
	bar.sync 	0;
	@%p2 bra 	$L__BB1_17;
	add.s32 	%r132, %r41, %r42;
	add.s32 	%r4, %r132, 256;
	mov.b32 	%r198, 1;
	mov.b32 	%r199, 0;
	mov.b16 	%rs17, 0;
	mov.u16 	%rs18, %rs17;
$L__BB1_5:
	mov.u32 	%r5, %r199;
	mov.u32 	%r199, %r198;
	add.s16 	%rs18, %rs18, 1;
	shl.b32 	%r134, %r199, 6;
	add.s32 	%r7, %r2, %r134;
	ld.shared.f32 	%f215, [%r7];
	setp.lt.u32 	%p13, %r5, 7;
	mov.b32 	%r204, 0;
	@%p13 bra 	$L__BB1_8;
	and.b32  	%r204, %r199, 2147483640;
	and.b32  	%r135, %r199, -8;
	neg.s32 	%r202, %r135;
	mov.u32 	%r137, _ZZ13lud_perimeterPfiiE3dia;
	add.s32 	%r138, %r137, %r134;
	add.s32 	%r201, %r138, 16;
	mov.u32 	%r200, %r4;
$L__BB1_7:
	.pragma "nounroll";
	ld.shared.f32 	%f126, [%r201+-16];
	ld.shared.f32 	%f127, [%r200+-256];
	mul.f32 	%f128, %f126, %f127;
	sub.f32 	%f129, %f215, %f128;
	st.shared.f32 	[%r7], %f129;
	ld.shared.f32 	%f130, [%r201+-12];
	ld.shared.f32 	%f131, [%r200+-192];
	mul.f32 	%f132, %f130, %f131;
	sub.f32 	%f133, %f129, %f132;
	st.shared.f32 	[%r7], %f133;
	ld.shared.f32 	%f134, [%r201+-8];
	ld.shared.f32 	%f135, [%r200+-128];
	mul.f32 	%f136, %f134, %f135;
	sub.f32 	%f137, %f133, %f136;
	st.shared.f32 	[%r7], %f137;
	ld.shared.f32 	%f138, [%r201+-4];
	ld.shared.f32 	%f139, [%r200+-64];
	mul.f32 	%f140, %f138, %f139;
	sub.f32 	%f141, %f137, %f140;
	st.shared.f32 	[%r7], %f141;
	ld.shared.f32 	%f142, [%r201];
	ld.shared.f32 	%f143, [%r200];
	mul.f32 	%f144, %f142, %f143;
	sub.f32 	%f145, %f141, %f144;
	st.shared.f32 	[%r7], %f145;
	ld.shared.f32 	%f146, [%r201+4];
	ld.shared.f32 	%f147, [%r200+64];
	mul.f32 	%f148, %f146, %f147;
	sub.f32 	%f149, %f145, %f148;
	st.shared.f32 	[%r7], %f149;
	ld.shared.f32 	%f150, [%r201+8];
	ld.shared.f32 	%f151, [%r200+128];
	mul.f32 	%f152, %f150, %f151;
	sub.f32 	%f153, %f149, %f152;
	st.shared.f32 	[%r7], %f153;
	ld.shared.f32 	%f154, [%r201+12];
	ld.shared.f32 	%f155, [%r200+192];
	mul.f32 	%f156, %f154, %f155;
	sub.f32 	%f215, %f153, %f156;
	st.shared.f32 	[%r7], %f215;
	add.s32 	%r202, %r202, 8;
	add.s32 	%r201, %r201, 32;
	add.s32 	%r200, %r200, 512;
	setp.ne.s32 	%p14, %r202, 0;
	@%p14 bra 	$L__BB1_7;
$L__BB1_8:
	and.b32  	%r139, %r199, 7;
	setp.eq.s32 	%p15, %r139, 0;
	@%p15 bra 	$L__BB1_16;
	cvt.u32.u16 	%r140, %rs18;
	and.b32  	%r18, %r140, 7;
	mov.u32 	%r142, _ZZ13lud_perimeterPfiiE3dia;
	add.s32 	%r19, %r142, %r134;
	add.s32 	%r143, %r18, -1;
	setp.lt.u32 	%p16, %r143, 3;
	@%p16 bra 	$L__BB1_11;
	shl.b32 	%r144, %r204, 2;
	add.s32 	%r145, %r19, %r144;
	ld.shared.f32 	%f157, [%r145];
	shl.b32 	%r146, %r204, 6;
	add.s32 	%r147, %r2, %r146;
	ld.shared.f32 	%f158, [%r147];
	mul.f32 	%f159, %f157, %f158;
	sub.f32 	%f160, %f215, %f159;
	st.shared.f32 	[%r7], %f160;
	ld.shared.f32 	%f161, [%r145+4];
	ld.shared.f32 	%f162, [%r147+64];
	mul.f32 	%f163, %f161, %f162;
	sub.f32 	%f164, %f160, %f163;
	st.shared.f32 	[%r7], %f164;
	ld.shared.f32 	%f165, [%r145+8];
	ld.shared.f32 	%f166, [%r147+128];
	mul.f32 	%f167, %f165, %f166;
	sub.f32 	%f168, %f164, %f167;
	st.shared.f32 	[%r7], %f168;
	ld.shared.f32 	%f169, [%r145+12];
	ld.shared.f32 	%f170, [%r147+192];
	mul.f32 	%f171, %f169, %f170;
	sub.f32 	%f215, %f168, %f171;
	st.shared.f32 	[%r7], %f215;
	add.s32 	%r204, %r204, 4;
$L__BB1_11:
	and.b32  	%r148, %r18, 3;
	setp.eq.s32 	%p17, %r148, 0;
	@%p17 bra 	$L__BB1_16;
	and.b16  	%rs15, %rs17, 3;
	setp.eq.s16 	%p18, %rs15, 0;
	@%p18 bra 	$L__BB1_14;
	shl.b32 	%r149, %r204, 2;
	add.s32 	%r150, %r19, %r149;
	ld.shared.f32 	%f172, [%r150];
	shl.b32 	%r151, %r204, 6;
	add.s32 	%r152, %r2, %r151;
	ld.shared.f32 	%f173, [%r152];
	mul.f32 	%f174, %f172, %f173;
	sub.f32 	%f175, %f215, %f174;
	st.shared.f32 	[%r7], %f175;
	ld.shared.f32 	%f176, [%r150+4];
	ld.shared.f32 	%f177, [%r152+64];
	mul.f32 	%f178, %f176, %f177;
	sub.f32 	%f215, %f175, %f178;
	st.shared.f32 	[%r7], %f215;
	add.s32 	%r204, %r204, 2;
$L__BB1_14:
	and.b16  	%rs16, %rs17, 1;
	setp.eq.b16 	%p19, %rs16, 1;
	@%p19 bra 	$L__BB1_16;
	shl.b32 	%r153, %r204, 2;
	add.s32 	%r154, %r19, %r153;
	ld.shared.f32 	%f179, [%r154];
	shl.b32 	%r155, %r204, 6;
	add.s32 	%r156, %r2, %r155;
	ld.shared.f32 	%f180, [%r156];
	mul.f32 	%f181, %f179, %f180;
	sub.f32 	%f182, %f215, %f181;
	st.shared.f32 	[%r7], %f182;
$L__BB1_16:
	add.s32 	%r198, %r199, 1;
	setp.eq.s32 	%p20, %r198, 16;
	add.s16 	%rs17, %rs17, 1;
	@%p20 bra 	$L__BB1_32;
	bra.uni 	$L__BB1_5;
$L__BB1_17:
	mad.lo.s32 	%r25, %r1, 60, %r3;
	mov.b32 	%r206, 0;
	mov.b16 	%rs19, 0;
	mov.u32 	%r102, _ZZ13lud_perimeterPfiiE3dia;
	mov.u16 	%rs20, %rs19;
$L__BB1_18:
	setp.ne.s32 	%p3, %r206, 0;
	shl.b32 	%r101, %r206, 2;
	add.s32 	%r27, %r102, %r101;
	add.s32 	%r28, %r25, %r101;
	@%p3 bra 	$L__BB1_20;
	ld.shared.f32 	%f222, [%r25+-1024];
	bra.uni 	$L__BB1_31;
$L__BB1_20:
	ld.shared.f32 	%f222, [%r28+-1024];
	setp.lt.u32 	%p4, %r206, 8;
	mov.b32 	%r209, 0;
	@%p4 bra 	$L__BB1_23;
	and.b32  	%r209, %r206, 2147483640;
	mov.b32 	%r207, 0;
$L__BB1_22:
	.pragma "nounroll";
	shl.b32 	%r105, %r207, 2;
	add.s32 	%r106, %r25, %r105;
	ld.shared.f32 	%f68, [%r106+-1024];
	shl.b32 	%r107, %r207, 6;
	add.s32 	%r108, %r27, %r107;
	ld.shared.f32 	%f69, [%r108];
	mul.f32 	%f70, %f68, %f69;
	sub.f32 	%f71, %f222, %f70;
	st.shared.f32 	[%r28+-1024], %f71;
	ld.shared.f32 	%f72, [%r106+-1020];
	ld.shared.f32 	%f73, [%r108+64];
	mul.f32 	%f74, %f72, %f73;
	sub.f32 	%f75, %f71, %f74;
	st.shared.f32 	[%r28+-1024], %f75;
	ld.shared.f32 	%f76, [%r106+-1016];
	ld.shared.f32 	%f77, [%r108+128];
	mul.f32 	%f78, %f76, %f77;
	sub.f32 	%f79, %f75, %f78;
	st.shared.f32 	[%r28+-1024], %f79;
	ld.shared.f32 	%f80, [%r106+-1012];
	ld.shared.f32 	%f81, [%r108+192];
	mul.f32 	%f82, %f80, %f81;
	sub.f32 	%f83, %f79, %f82;
	st.shared.f32 	[%r28+-1024], %f83;
	ld.shared.f32 	%f84, [%r106+-1008];
	ld.shared.f32 	%f85, [%r108+256];
	mul.f32 	%f86, %f84, %f85;
	sub.f32 	%f87, %f83, %f86;
	st.shared.f32 	[%r28+-1024], %f87;
	ld.shared.f32 	%f88, [%r106+-1004];
	ld.shared.f32 	%f89, [%r108+320];
	mul.f32 	%f90, %f88, %f89;
	sub.f32 	%f91, %f87, %f90;
	st.shared.f32 	[%r28+-1024], %f91;
	ld.shared.f32 	%f92, [%r106+-1000];
	ld.shared.f32 	%f93, [%r108+384];
	mul.f32 	%f94, %f92, %f93;
	sub.f32 	%f95, %f91, %f94;
	st.shared.f32 	[%r28+-1024], %f95;
	ld.shared.f32 	%f96, [%r106+-996];
	ld.shared.f32 	%f97, [%r108+448];
	mul.f32 	%f98, %f96, %f97;
	sub.f32 	%f222, %f95, %f98;
	st.shared.f32 	[%r28+-1024], %f222;
	add.s32 	%r207, %r207, 8;
	setp.ne.s32 	%p5, %r207, %r209;
	@%p5 bra 	$L__BB1_22;
$L__BB1_23:
	and.b32  	%r109, %r206, 7;
	setp.eq.s32 	%p6, %r109, 0;
	@%p6 bra 	$L__BB1_31;
	cvt.u32.u16 	%r110, %rs20;
	and.b32  	%r33, %r110, 7;
	add.s32 	%r111, %r33, -1;
	setp.lt.u32 	%p7, %r111, 3;
	@%p7 bra 	$L__BB1_26;
	shl.b32 	%r112, %r209, 2;
	add.s32 	%r113, %r25, %r112;
	ld.shared.f32 	%f99, [%r113+-1024];
	shl.b32 	%r114, %r209, 6;
	add.s32 	%r115, %r27, %r114;
	ld.shared.f32 	%f100, [%r115];
	mul.f32 	%f101, %f99, %f100;
	sub.f32 	%f102, %f222, %f101;
	st.shared.f32 	[%r28+-1024], %f102;
	ld.shared.f32 	%f103, [%r113+-1020];
	ld.shared.f32 	%f104, [%r115+64];
	mul.f32 	%f105, %f103, %f104;
	sub.f32 	%f106, %f102, %f105;
	st.shared.f32 	[%r28+-1024], %f106;
	ld.shared.f32 	%f107, [%r113+-1016];
	ld.shared.f32 	%f108, [%r115+128];
	mul.f32 	%f109, %f107, %f108;
	sub.f32 	%f110, %f106, %f109;
	st.shared.f32 	[%r28+-1024], %f110;
	ld.shared.f32 	%f111, [%r113+-1012];
	ld.shared.f32 	%f112, [%r115+192];
	mul.f32 	%f113, %f111, %f112;
	sub.f32 	%f222, %f110, %f113;
	st.shared.f32 	[%r28+-1024], %f222;
	add.s32 	%r209, %r209, 4;
$L__BB1_26:
	and.b32  	%r116, %r33, 3;
	setp.eq.s32 	%p8, %r116, 0;
	@%p8 bra 	$L__BB1_31;
	and.b16  	%rs11, %rs19, 3;
	setp.eq.s16 	%p9, %rs11, 1;
	@%p9 bra 	$L__BB1_29;
	shl.b32 	%r117, %r209, 2;
	add.s32 	%r118, %r25, %r117;
	ld.shared.f32 	%f114, [%r118+-1024];
	shl.b32 	%r119, %r209, 6;
	add.s32 	%r120, %r27, %r119;
	ld.shared.f32 	%f115, [%r120];
	mul.f32 	%f116, %f114, %f115;
	sub.f32 	%f117, %f222, %f116;
	st.shared.f32 	[%r28+-1024], %f117;
	ld.shared.f32 	%f118, [%r118+-1020];
	ld.shared.f32 	%f119, [%r120+64];
	mul.f32 	%f120, %f118, %f119;
	sub.f32 	%f222, %f117, %f120;
	st.shared.f32 	[%r28+-1024], %f222;
	add.s32 	%r209, %r209, 2;
$L__BB1_29:
	and.b16  	%rs12, %rs19, 1;
	setp.eq.b16 	%p10, %rs12, 1;
	not.pred 	%p11, %p10;
	@%p11 bra 	$L__BB1_31;
	shl.b32 	%r121, %r209, 2;
	add.s32 	%r122, %r25, %r121;
	ld.shared.f32 	%f121, [%r122+-1024];
	shl.b32 	%r123, %r209, 6;
	add.s32 	%r124, %r27, %r123;
	ld.shared.f32 	%f122, [%r124];
	mul.f32 	%f123, %f121, %f122;
	sub.f32 	%f222, %f222, %f123;
$L__BB1_31:
	mad.lo.s32 	%r125, %r206, 60, %r27;
	add.s32 	%r127, %r125, %r101;
	ld.shared.f32 	%f124, [%r127];
	div.rn.f32 	%f125, %f222, %f124;
	st.shared.f32 	[%r28+-1024], %f125;
	add.s32 	%r206, %r206, 1;
	setp.ne.s32 	%p12, %r206, 16;
	add.s16 	%rs20, %rs20, 1;
	add.s16 	%rs19, %rs19, 1;
	@%p12 bra 	$L__BB1_18;
$L__BB1_32:
	setp.gt.u32 	%p21, %r1, 15;
	bar.sync 	0;
	@%p21 bra 	$L__BB1_34;
	mad.lo.s32 	%r177, %r39, %r40, %r39;
	add.s32 	%r178, %r177, %r40;
	mov.u32 	%r179, %ctaid.x;
	shl.b32 	%r180, %r179, 4;
	add.s32 	%r181, %r180, %r1;
	add.s32 	%r182, %r181, %r178;
	ld.shared.f32 	%f199, [%r2+64];
	add.s32 	%r183, %r182, 16;
	mul.wide.u32 	%rd207, %r183, 4;
	add.s64 	%rd208, %rd1, %rd207;
	st.global.f32 	[%rd208], %f199;
	ld.shared.f32 	%f200, [%r2+128];
	add.s32 	%r184, %r183, %r39;
	mul.wide.u32 	%rd209, %r184, 4;
	add.s64 	%rd210, %rd1, %rd209;
	st.global.f32 	[%rd210], %f200;
	ld.shared.f32 	%f201, [%r2+192];
	add.s32 	%r185, %r184, %r39;
	mul.wide.u32 	%rd211, %r185, 4;
	add.s64 	%rd212, %rd1, %rd211;
	st.global.f32 	[%rd212], %f201;
	ld.shared.f32 	%f202, [%r2+256];
	add.s32 	%r186, %r185, %r39;
	mul.wide.u32 	%rd213, %r186, 4;
	add.s64 	%rd214, %rd1, %rd213;
	st.global.f32 	[%rd214], %f202;
	ld.shared.f32 	%f203, [%r2+320];
	add.s32 	%r187, %r186, %r39;
	mul.wide.u32 	%rd215, %r187, 4;
	add.s64 	%rd216, %rd1, %rd215;
	st.global.f32 	[%rd216], %f203;
	ld.shared.f32 	%f204, [%r2+384];
	add.s32 	%r188, %r187, %r39;
	mul.wide.u32 	%rd217, %r188, 4;
	add.s64 	%rd218, %rd1, %rd217;
	st.global.f32 	[%rd218], %f204;
	ld.shared.f32 	%f205, [%r2+448];
	add.s32 	%r189, %r188, %r39;
	mul.wide.u32 	%rd219, %r189, 4;
	add.s64 	%rd220, %rd1, %rd219;
	st.global.f32 	[%rd220], %f205;
	ld.shared.f32 	%f206, [%r2+512];
	add.s32 	%r190, %r189, %r39;
	mul.wide.u32 	%rd221, %r190, 4;
	add.s64 	%rd222, %rd1, %rd221;
	st.global.f32 	[%rd222], %f206;
	ld.shared.f32 	%f207, [%r2+576];
	add.s32 	%r191, %r190, %r39;
	mul.wide.u32 	%rd223, %r191, 4;
	add.s64 	%rd224, %rd1, %rd223;
	st.global.f32 	[%rd224], %f207;
	ld.shared.f32 	%f208, [%r2+640];
	add.s32 	%r192, %r191, %r39;
	mul.wide.u32 	%rd225, %r192, 4;
	add.s64 	%rd226, %rd1, %rd225;
	st.global.f32 	[%rd226], %f208;
	ld.shared.f32 	%f209, [%r2+704];
	add.s32 	%r193, %r192, %r39;
	mul.wide.u32 	%rd227, %r193, 4;
	add.s64 	%rd228, %rd1, %rd227;
	st.global.f32 	[%rd228], %f209;
	ld.shared.f32 	%f210, [%r2+768];
	add.s32 	%r194, %r193, %r39;
	mul.wide.u32 	%rd229, %r194, 4;
	add.s64 	%rd230, %rd1, %rd229;
	st.global.f32 	[%rd230], %f210;
	ld.shared.f32 	%f211, [%r2+832];
	add.s32 	%r195, %r194, %r39;
	mul.wide.u32 	%rd231, %r195, 4;
	add.s64 	%rd232, %rd1, %rd231;
	st.global.f32 	[%rd232], %f211;
	ld.shared.f32 	%f212, [%r2+896];
	add.s32 	%r196, %r195, %r39;
	mul.wide.u32 	%rd233, %r196, 4;
	add.s64 	%rd234, %rd1, %rd233;
	st.global.f32 	[%rd234], %f212;
	ld.shared.f32 	%f213, [%r2+960];
	add.s32 	%r197, %r196, %r39;
	mul.wide.u32 	%rd235, %r197, 4;
	add.s64 	%rd236, %rd1, %rd235;
	st.global.f32 	[%rd236], %f213;
	bra.uni 	$L__BB1_35;
$L__BB1_34:
	mov.u32 	%r157, %ctaid.x;
	shl.b32 	%r158, %r157, 4;
	add.s32 	%r159, %r158, %r40;
	add.s32 	%r160, %r159, 16;
	mad.lo.s32 	%r161, %r160, %r39, %r40;
	ld.shared.f32 	%f183, [%r3+-64];
	cvt.s64.s32 	%rd142, %r161;
	cvt.u64.u32 	%rd143, %r1;
	add.s64 	%rd144, %rd142, %rd143;
	shl.b64 	%rd145, %rd144, 2;
	add.s64 	%rd146, %rd1, %rd145;
	st.global.f32 	[%rd146+-64], %f183;
	add.s32 	%r162, %r161, %r39;
	ld.shared.f32 	%f184, [%r3];
	cvt.s64.s32 	%rd147, %r162;
	add.s64 	%rd148, %rd147, %rd143;
	shl.b64 	%rd149, %rd148, 2;
	add.s64 	%rd150, %rd1, %rd149;
	st.global.f32 	[%rd150+-64], %f184;
	add.s32 	%r163, %r162, %r39;
	ld.shared.f32 	%f185, [%r3+64];
	cvt.s64.s32 	%rd151, %r163;
	add.s64 	%rd152, %rd151, %rd143;
	shl.b64 	%rd153, %rd152, 2;
	add.s64 	%rd154, %rd1, %rd153;
	st.global.f32 	[%rd154+-64], %f185;
	add.s32 	%r164, %r163, %r39;
	ld.shared.f32 	%f186, [%r3+128];
	cvt.s64.s32 	%rd155, %r164;
	add.s64 	%rd156, %rd155, %rd143;
	shl.b64 	%rd157, %rd156, 2;
	add.s64 	%rd158, %rd1, %rd157;
	st.global.f32 	[%rd158+-64], %f186;
	add.s32 	%r165, %r164, %r39;
	ld.shared.f32 	%f187, [%r3+192];
	cvt.s64.s32 	%rd159, %r165;
	add.s64 	%rd160, %rd159, %rd143;
	shl.b64 	%rd161, %rd160, 2;
	add.s64 	%rd162, %rd1, %rd161;
	st.global.f32 	[%rd162+-64], %f187;
	add.s32 	%r166, %r165, %r39;
	ld.shared.f32 	%f188, [%r3+256];
	cvt.s64.s32 	%rd163, %r166;
	add.s64 	%rd164, %rd163, %rd143;
	shl.b64 	%rd165, %rd164, 2;
	add.s64 	%rd166, %rd1, %rd165;
	st.global.f32 	[%rd166+-64], %f188;
	add.s32 	%r167, %r166, %r39;
	ld.shared.f32 	%f189, [%r3+320];
	cvt.s64.s32 	%rd167, %r167;
	add.s64 	%rd168, %rd167, %rd143;
	shl.b64 	%rd169, %rd168, 2;
	add.s64 	%rd170, %rd1, %rd169;
	st.global.f32 	[%rd170+-64], %f189;
	add.s32 	%r168, %r167, %r39;
	ld.shared.f32 	%f190, [%r3+384];
	cvt.s64.s32 	%rd171, %r168;
	add.s64 	%rd172, %rd171, %rd143;
	shl.b64 	%rd173, %rd172, 2;
	add.s64 	%rd174, %rd1, %rd173;
	st.global.f32 	[%rd174+-64], %f190;
	add.s32 	%r169, %r168, %r39;
	ld.shared.f32 	%f191, [%r3+448];
	cvt.s64.s32 	%rd175, %r169;
	add.s64 	%rd176, %rd175, %rd143;
	shl.b64 	%rd177, %rd176, 2;
	add.s64 	%rd178, %rd1, %rd177;
	st.global.f32 	[%rd178+-64], %f191;
	add.s32 	%r170, %r169, %r39;
	ld.shared.f32 	%f192, [%r3+512];
	cvt.s64.s32 	%rd179, %r170;
	add.s64 	%rd180, %rd179, %rd143;
	shl.b64 	%rd181, %rd180, 2;
	add.s64 	%rd182, %rd1, %rd181;
	st.global.f32 	[%rd182+-64], %f192;
	add.s32 	%r171, %r170, %r39;
	ld.shared.f32 	%f193, [%r3+576];
	cvt.s64.s32 	%rd183, %r171;
	add.s64 	%rd184, %rd183, %rd143;
	shl.b64 	%rd185, %rd184, 2;
	add.s64 	%rd186, %rd1, %rd185;
	st.global.f32 	[%rd186+-64], %f193;
	add.s32 	%r172, %r171, %r39;
	ld.shared.f32 	%f194, [%r3+640];
	cvt.s64.s32 	%rd187, %r172;
	add.s64 	%rd188, %rd187, %rd143;
	shl.b64 	%rd189, %rd188, 2;
	add.s64 	%rd190, %rd1, %rd189;
	st.global.f32 	[%rd190+-64], %f194;
	add.s32 	%r173, %r172, %r39;
	ld.shared.f32 	%f195, [%r3+704];
	cvt.s64.s32 	%rd191, %r173;
	add.s64 	%rd192, %rd191, %rd143;
	shl.b64 	%rd193, %rd192, 2;
	add.s64 	%rd194, %rd1, %rd193;
	st.global.f32 	[%rd194+-64], %f195;
	add.s32 	%r174, %r173, %r39;
	ld.shared.f32 	%f196, [%r3+768];
	cvt.s64.s32 	%rd195, %r174;
	add.s64 	%rd196, %rd195, %rd143;
	shl.b64 	%rd197, %rd196, 2;
	add.s64 	%rd198, %rd1, %rd197;
	st.global.f32 	[%rd198+-64], %f196;
	add.s32 	%r175, %r174, %r39;
	ld.shared.f32 	%f197, [%r3+832];
	cvt.s64.s32 	%rd199, %r175;
	add.s64 	%rd200, %rd199, %rd143;
	shl.b64 	%rd201, %rd200, 2;
	add.s64 	%rd202, %rd1, %rd201;
	st.global.f32 	[%rd202+-64], %f197;
	add.s32 	%r176, %r175, %r39;
	ld.shared.f32 	%f198, [%r3+896];
	cvt.s64.s32 	%rd203, %r176;
	add.s64 	%rd204, %rd203, %rd143;
	shl.b64 	%rd205, %rd204, 2;
	add.s64 	%rd206, %rd1, %rd205;
	st.global.f32 	[%rd206+-64], %f198;
$L__BB1_35:
	ret;

}
	// .globl	_Z11prepare_dupPfi
.visible .entry _Z11prepare_dupPfi(
	.param .u64 .ptr .align 1 _Z11prepare_dupPfi_param_0,
	.param .u32 _Z11prepare_dupPfi_param_1
)
{
	.reg .pred 	%p<2>;
	.reg .b32 	%r<6>;
	.reg .b32 	%f<2>;
	.reg .b64 	%rd<8>;

	ld.param.u64 	%rd1, [_Z11prepare_dupPfi_param_0];
	ld.param.u32 	%r2, [_Z11prepare_dupPfi_param_1];
	mov.u32 	%r3, %tid.x;
	mov.u32 	%r4, %ctaid.x;
	mov.u32 	%r5, %ntid.x;
	mad.lo.s32 	%r1, %r4, %r5, %r3;
	setp.ge.s32 	%p1, %r1, %r2;
	@%p1 bra 	$L__BB2_2;
	cvta.to.global.u64 	%rd2, %rd1;
	mul.wide.s32 	%rd3, %r1, 4;
	add.s64 	%rd4, %rd2, %rd3;
	ld.global.f32 	%f1, [%rd4];
	mul.wide.s32 	%rd5, %r2, 4;
	add.s64 	%rd6, %rd4, %rd5;
	st.global.f32 	[%rd6], %f1;
	add.s64 	%rd7, %rd6, %rd5;
	st.global.f32 	[%rd7], %f1;
$L__BB2_2:
	ret;

}
	// .globl	_Z17check_correctnessPfi
.visible .entry _Z17check_correctnessPfi(
	.param .u64 .ptr .align 1 _Z17check_correctnessPfi_param_0,
	.param .u32 _Z17check_correctnessPfi_param_1
)
{
	.local .align 8 .b8 	__local_depot3[24];
	.reg .b64 	%SP;
	.reg .b64 	%SPL;
	.reg .pred 	%p<6>;
	.reg .b32 	%r<8>;
	.reg .b32 	%f<4>;
	.reg .b64 	%rd<12>;
	.reg .b64 	%fd<4>;

	mov.u64 	%SPL, __local_depot3;
	cvta.local.u64 	%SP, %SPL;
	ld.param.u64 	%rd4, [_Z17check_correctnessPfi_param_0];
	ld.param.u32 	%r2, [_Z17check_correctnessPfi_param_1];
	mov.u32 	%r3, %tid.x;
	mov.u32 	%r4, %ctaid.x;
	mov.u32 	%r5, %ntid.x;
	mad.lo.s32 	%r1, %r4, %r5, %r3;
	setp.ge.s32 	%p1, %r1, %r2;
	@%p1 bra 	$L__BB3_5;
	cvta.to.global.u64 	%rd5, %rd4;
	mul.wide.s32 	%rd6, %r1, 4;
	add.s64 	%rd1, %rd5, %rd6;
	ld.global.f32 	%f1, [%rd1];
	mul.wide.s32 	%rd2, %r2, 4;
	add.s64 	%rd3, %rd1, %rd2;
	ld.global.f32 	%f2, [%rd3];
	setp.eq.f32 	%p2, %f1, %f2;
	@%p2 bra 	$L__BB3_5;
	add.s64 	%rd7, %rd3, %rd2;
	ld.global.f32 	%f3, [%rd7];
	setp.eq.f32 	%p3, %f1, %f3;
	setp.eq.f32 	%p4, %f2, %f3;
	or.pred  	%p5, %p3, %p4;
	@%p5 bra 	$L__BB3_4;
	add.u64 	%rd8, %SP, 0;
	add.u64 	%rd9, %SPL, 0;
	cvt.f64.f32 	%fd1, %f1;
	cvt.f64.f32 	%fd2, %f2;
	cvt.f64.f32 	%fd3, %f3;
	st.local.f64 	[%rd9], %fd1;
	st.local.f64 	[%rd9+8], %fd2;
	st.local.f64 	[%rd9+16], %fd3;
	mov.u64 	%rd10, $str;
	cvta.global.u64 	%rd11, %rd10;
	{ // callseq 0, 0
	.param .b64 param0;
	st.param.b64 	[param0], %rd11;
	.param .b64 param1;
	st.param.b64 	[param1], %rd8;
	.param .b32 retval0;
	call.uni (retval0), 
	vprintf, 
	(
	param0, 
	param1
	);
	ld.param.b32 	%r6, [retval0];
	} // callseq 0
	bra.uni 	$L__BB3_5;
$L__BB3_4:
	st.global.f32 	[%rd1], %f3;
$L__BB3_5:
	ret;

}
	// .globl	_Z12lud_internalPfii
.visible .entry _Z12lud_internalPfii(
	.param .u64 .ptr .align 1 _Z12lud_internalPfii_param_0,
	.param .u32 _Z12lud_internalPfii_param_1,
	.param .u32 _Z12lud_internalPfii_param_2
)
{
	.reg .b32 	%r<31>;
	.reg .b32 	%f<53>;
	.reg .b64 	%rd<9>;
	// demoted variable
	.shared .align 4 .b8 _ZZ12lud_internalPfiiE8peri_row[3072];
	// demoted variable
	.shared .align 4 .b8 _ZZ12lud_internalPfiiE8peri_col[3072];
	ld.param.u64 	%rd1, [_Z12lud_internalPfii_param_0];
	ld.param.u32 	%r1, [_Z12lud_internalPfii_param_1];
	ld.param.u32 	%r2, [_Z12lud_internalPfii_param_2];
	cvta.to.global.u64 	%rd2, %rd1;
	mov.u32 	%r3, %tid.x;
	and.b32  	%r4, %r3, 15;
	mov.u32 	%r5, %ctaid.y;
	shl.b32 	%r6, %r5, 4;
	mov.u32 	%r7, %tid.y;
	add.s32 	%r8, %r2, %r7;
	add.s32 	%r9, %r6, %r8;
	mov.u32 	%r10, %ctaid.x;
	shl.b32 	%r11, %r10, 4;
	add.s32 	%r12, %r2, %r4;
	add.s32 	%r13, %r11, %r12;
	add.s32 	%r14, %r13, 16;
	mad.lo.s32 	%r15, %r8, %r1, %r14;
	mul.wide.u32 	%rd3, %r15, 4;
	add.s64 	%rd4, %rd2, %rd3;
	ld.global.f32 	%f1, [%rd4];
	mul.lo.s32 	%r16, %r7, 192;
	mov.u32 	%r17, _ZZ12lud_internalPfiiE8peri_row;
	shl.b32 	%r18, %r3, 2;
	add.s32 	%r19, %r17, %r18;
	add.s32 	%r20, %r19, %r16;
	st.shared.f32 	[%r20], %f1;
	add.s32 	%r21, %r9, 16;
	mul.lo.s32 	%r22, %r21, %r1;
	add.s32 	%r23, %r12, %r22;
	mul.wide.u32 	%rd5, %r23, 4;
	add.s64 	%rd6, %rd2, %rd5;
	ld.global.f32 	%f2, [%rd6];
	mov.u32 	%r24, _ZZ12lud_internalPfiiE8peri_col;
	add.s32 	%r25, %r24, %r16;
	add.s32 	%r26, %r25, %r18;
	st.shared.f32 	[%r26], %f2;
	bar.sync 	0;
	ld.shared.f32 	%f3, [%r25];
	ld.shared.f32 	%f4, [%r19];
	fma.rn.f32 	%f5, %f3, %f4, 0f00000000;
	ld.shared.f32 	%f6, [%r25+4];
	ld.shared.f32 	%f7, [%r19+192];
	fma.rn.f32 	%f8, %f6, %f7, %f5;
	ld.shared.f32 	%f9, [%r25+8];
	ld.shared.f32 	%f10, [%r19+384];
	fma.rn.f32 	%f11, %f9, %f10, %f8;
	ld.shared.f32 	%f12, [%r25+12];
	ld.shared.f32 	%f13, [%r19+576];
	fma.rn.f32 	%f14, %f12, %f13, %f11;
	ld.shared.f32 	%f15, [%r25+16];
	ld.shared.f32 	%f16, [%r19+768];
	fma.rn.f32 	%f17, %f15, %f16, %f14;
	ld.shared.f32 	%f18, [%r25+20];
	ld.shared.f32 	%f19, [%r19+960];
	fma.rn.f32 	%f20, %f18, %f19, %f17;
	ld.shared.f32 	%f21, [%r25+24];
	ld.shared.f32 	%f22, [%r19+1152];
	fma.rn.f32 	%f23, %f21, %f22, %f20;
	ld.shared.f32 	%f24, [%r25+28];
	ld.shared.f32 	%f25, [%r19+1344];
	fma.rn.f32 	%f26, %f24, %f25, %f23;
	ld.shared.f32 	%f27, [%r25+32];
	ld.shared.f32 	%f28, [%r19+1536];
	fma.rn.f32 	%f29, %f27, %f28, %f26;
	ld.shared.f32 	%f30, [%r25+36];
	ld.shared.f32 	%f31, [%r19+1728];
	fma.rn.f32 	%f32, %f30, %f31, %f29;
	ld.shared.f32 	%f33, [%r25+40];
	ld.shared.f32 	%f34, [%r19+1920];
	fma.rn.f32 	%f35, %f33, %f34, %f32;
	ld.shared.f32 	%f36, [%r25+44];
	ld.shared.f32 	%f37, [%r19+2112];
	fma.rn.f32 	%f38, %f36, %f37, %f35;
	ld.shared.f32 	%f39, [%r25+48];
	ld.shared.f32 	%f40, [%r19+2304];
	fma.rn.f32 	%f41, %f39, %f40, %f38;
	ld.shared.f32 	%f42, [%r25+52];
	ld.shared.f32 	%f43, [%r19+2496];
	fma.rn.f32 	%f44, %f42, %f43, %f41;
	ld.shared.f32 	%f45, [%r25+56];
	ld.shared.f32 	%f46, [%r19+2688];
	fma.rn.f32 	%f47, %f45, %f46, %f44;
	ld.shared.f32 	%f48, [%r25+60];
	ld.shared.f32 	%f49, [%r19+2880];
	fma.rn.f32 	%f50, %f48, %f49, %f47;
	shl.b32 	%r27, %r3, 10;
	and.b32  	%r28, %r27, 1032192;
	add.s32 	%r29, %r14, %r28;
	add.s32 	%r30, %r29, %r22;
	mul.wide.u32 	%rd7, %r30, 4;
	add.s64 	%rd8, %rd2, %rd7;
	ld.global.f32 	%f51, [%rd8];
	sub.f32 	%f52, %f51, %f50;
	st.global.f32 	[%rd8], %f52;
	ret;

}


// ===== COMPILED SASS (sm_100) =====

	.target	sm_100

	.elftype	@"ET_EXEC"


//--------------------- .note.nv.tkinfo           --------------------------
	.section	.note.nv.tkinfo,"",@"SHT_NOTE"
	.sectionflags	@"SHF_NOTE_NV_TKINFO"
	.tkinfo
        /*0018*/ 	.word	0x00000002
        /*0030*/ 	.string	""
        /*0030*/ 	.string	"ptxas"
        /*0030*/ 	.string	"Cuda compilation tools, release 13.0, V13.0.88"
        /*0030*/ 	.string	"Build cuda_13.0.r13.0/compiler.36424714_0"
        /*0030*/ 	.string	"-arch sm_100 -m 64 "



//--------------------- .note.nv.cuinfo           --------------------------
	.section	.note.nv.cuinfo,"",@"SHT_NOTE"
	.sectionflags	@"SHF_NOTE_NV_CUINFO"
        /*0018*/ 	.short	0x0002
        /*001a*/ 	.short	0x0064
        /*001c*/ 	.short	0x0082
	.zero		2


//--------------------- .nv.info                  --------------------------
	.section	.nv.info,"",@"SHT_CUDA_INFO"
	.align	4


	//----- nvinfo : EIATTR_REGCOUNT
	.align		4
        /*0000*/ 	.byte	0x04, 0x2f
        /*0002*/ 	.short	(.L_2 - .L_1)
	.align		4
.L_1:
        /*0004*/ 	.word	index@(_Z12lud_diagonalPfii)
        /*0008*/ 	.word	0x00000028


	//----- nvinfo : EIATTR_FRAME_SIZE
	.align		4
.L_2:
        /*000c*/ 	.byte	0x04, 0x11
        /*000e*/ 	.short	(.L_4 - .L_3)
	.align		4
.L_3:
        /*0010*/ 	.word	index@($__internal_1_$__cuda_sm3x_div_rn_noftz_f32_slowpath)
        /*0014*/ 	.word	0x00000000


	//----- nvinfo : EIATTR_FRAME_SIZE
	.align		4
.L_4:
        /*0018*/ 	.byte	0x04, 0x11
        /*001a*/ 	.short	(.L_6 - .L_5)
	.align		4
.L_5:
        /*001c*/ 	.word	index@(_Z12lud_diagonalPfii)
        /*0020*/ 	.word	0x00000000


	//----- nvinfo : EIATTR_REGCOUNT
	.align		4
.L_6:
        /*0024*/ 	.byte	0x04, 0x2f
        /*0026*/ 	.short	(.L_8 - .L_7)
	.align		4
.L_7:
        /*0028*/ 	.word	index@(_Z13lud_perimeterPfii)
        /*002c*/ 	.word	0x00000020


	//----- nvinfo : EIATTR_FRAME_SIZE
	.align		4
.L_8:
        /*0030*/ 	.byte	0x04, 0x11
        /*0032*/ 	.short	(.L_10 - .L_9)
	.align		4
.L_9:
        /*0034*/ 	.word	index@($__internal_0_$__cuda_sm3x_div_rn_noftz_f32_slowpath)
        /*0038*/ 	.word	0x00000000


	//----- nvinfo : EIATTR_FRAME_SIZE
	.align		4
.L_10:
        /*003c*/ 	.byte	0x04, 0x11
        /*003e*/ 	.short	(.L_12 - .L_11)
	.align		4
.L_11:
        /*0040*/ 	.word	index@(_Z13lud_perimeterPfii)
        /*0044*/ 	.word	0x00000000


	//----- nvinfo : EIATTR_REGCOUNT
	.align		4
.L_12:
        /*0048*/ 	.byte	0x04, 0x2f
        /*004a*/ 	.short	(.L_14 - .L_13)
	.align		4
.L_13:
        /*004c*/ 	.word	index@(_Z11prepare_dupPfi)
        /*0050*/ 	.word	0x0000000c


	//----- nvinfo : EIATTR_FRAME_SIZE
	.align		4
.L_14:
        /*0054*/ 	.byte	0x04, 0x11
        /*0056*/ 	.short	(.L_16 - .L_15)
	.align		4
.L_15:
        /*0058*/ 	.word	index@(_Z11prepare_dupPfi)
        /*005c*/ 	.word	0x00000000


	//----- nvinfo : EIATTR_REGCOUNT
	.align		4
.L_16:
        /*0060*/ 	.byte	0x04, 0x2f
        /*0062*/ 	.short	(.L_18 - .L_17)
	.align		4
.L_17:
        /*0064*/ 	.word	index@(_Z17check_correctnessPfi)
        /*0068*/ 	.word	0x00000018


	//----- nvinfo : EIATTR_FRAME_SIZE
	.align		4
.L_18:
        /*006c*/ 	.byte	0x04, 0x11
        /*006e*/ 	.short	(.L_20 - .L_19)
	.align		4
.L_19:
        /*0070*/ 	.word	index@(_Z17check_correctnessPfi)
        /*0074*/ 	.word	0x00000018


	//----- nvinfo : EIATTR_REGCOUNT
	.align		4
.L_20:
        /*0078*/ 	.byte	0x04, 0x2f
        /*007a*/ 	.short	(.L_22 - .L_21)
	.align		4
.L_21:
        /*007c*/ 	.word	index@(_Z12lud_internalPfii)
        /*0080*/ 	.word	0x00000020


	//----- nvinfo : EIATTR_FRAME_SIZE
	.align		4
.L_22:
        /*0084*/ 	.byte	0x04, 0x11
        /*0086*/ 	.short	(.L_24 - .L_23)
	.align		4
.L_23:
        /*0088*/ 	.word	index@(_Z12lud_internalPfii)
        /*008c*/ 	.word	0x00000000


	//----- nvinfo : EIATTR_MIN_STACK_SIZE
	.align		4
.L_24:
        /*0090*/ 	.byte	0x04, 0x12
        /*0092*/ 	.short	(.L_26 - .L_25)
	.align		4
.L_25:
        /*0094*/ 	.word	index@(_Z12lud_internalPfii)
        /*0098*/ 	.word	0x00000000


	//----- nvinfo : EIATTR_MIN_STACK_SIZE
	.align		4
.L_26:
        /*009c*/ 	.byte	0x04, 0x12
        /*009e*/ 	.short	(.L_28 - .L_27)
	.align		4
.L_27:
        /*00a0*/ 	.word	index@(_Z17check_correctnessPfi)
        /*00a4*/ 	.word	0x00000018


	//----- nvinfo : EIATTR_MIN_STACK_SIZE
	.align		4
.L_28:
        /*00a8*/ 	.byte	0x04, 0x12
        /*00aa*/ 	.short	(.L_30 - .L_29)
	.align		4
.L_29:
        /*00ac*/ 	.word	index@(_Z11prepare_dupPfi)
        /*00b0*/ 	.word	0x00000000


	//----- nvinfo : EIATTR_MIN_STACK_SIZE
	.align		4
.L_30:
        /*00b4*/ 	.byte	0x04, 0x12
        /*00b6*/ 	.short	(.L_32 - .L_31)
	.align		4
.L_31:
        /*00b8*/ 	.word	index@(_Z13lud_perimeterPfii)
        /*00bc*/ 	.word	0x00000000


	//----- nvinfo : EIATTR_MIN_STACK_SIZE
	.align		4
.L_32:
        /*00c0*/ 	.byte	0x04, 0x12
        /*00c2*/ 	.short	(.L_34 - .L_33)
	.align		4
.L_33:
        /*00c4*/ 	.word	index@(_Z12lud_diagonalPfii)
        /*00c8*/ 	.word	0x00000000
.L_34:


//--------------------- .nv.compat                --------------------------
	.section	.nv.compat,"",@"SHT_CUDA_COMPAT_INFO"
	.align	4
        /*0000*/ 	.byte	0x02, 0x09, 0x00, 0x00, 0x02, 0x02, 0x01, 0x00, 0x02, 0x05, 0x05, 0x00, 0x03, 0x07, 0x01, 0x01
        /*0010*/ 	.byte	0x02, 0x03, 0x00, 0x00, 0x02, 0x06, 0x01, 0x00, 0x04, 0x0b, 0x08, 0x00, 0x01, 0x00, 0x00, 0x00
        /*0020*/ 	.byte	0x00, 0x00, 0x00, 0x00


//--------------------- .nv.info._Z12lud_internalPfii --------------------------
	.section	.nv.info._Z12lud_internalPfii,"",@"SHT_CUDA_INFO"
	.sectionflags	@""
	.align	4


	//----- nvinfo : EIATTR_CUDA_API_VERSION
	.align		4
        /*0000*/ 	.byte	0x04, 0x37
        /*0002*/ 	.short	(.L_36 - .L_35)
.L_35:
        /*0004*/ 	.word	0x00000082


	//----- nvinfo : EIATTR_KPARAM_INFO
	.align		4
.L_36:
        /*0008*/ 	.byte	0x04, 0x17
        /*000a*/ 	.short	(.L_38 - .L_37)
.L_37:
        /*000c*/ 	.word	0x00000000
        /*0010*/ 	.short	0x0002
        /*0012*/ 	.short	0x000c
        /*0014*/ 	.byte	0x00, 0xf0, 0x11, 0x00


	//----- nvinfo : EIATTR_KPARAM_INFO
	.align		4
.L_38:
        /*0018*/ 	.byte	0x04, 0x17
        /*001a*/ 	.short	(.L_40 - .L_39)
.L_39:
        /*001c*/ 	.word	0x00000000
        /*0020*/ 	.short	0x0001
        /*0022*/ 	.short	0x0008
        /*0024*/ 	.byte	0x00, 0xf0, 0x11, 0x00


	//----- nvinfo : EIATTR_KPARAM_INFO
	.align		4
.L_40:
        /*0028*/ 	.byte	0x04, 0x17
        /*002a*/ 	.short	(.L_42 - .L_41)
.L_41:
        /*002c*/ 	.word	0x00000000
        /*0030*/ 	.short	0x0000
        /*0032*/ 	.short	0x0000
        /*0034*/ 	.byte	0x00, 0xf5, 0x21, 0x00


	//----- nvinfo : EIATTR_SPARSE_MMA_MASK
	.align		4
.L_42:
        /*0038*/ 	.byte	0x03, 0x50
        /*003a*/ 	.short	0x0000


	//----- nvinfo : EIATTR_MAXREG_COUNT
	.align		4
        /*003c*/ 	.byte	0x03, 0x1b
        /*003e*/ 	.short	0x00ff


	//----- nvinfo : EIATTR_NUM_BARRIERS
	.align		4
        /*0040*/ 	.byte	0x02, 0x4c
        /*0042*/ 	.byte	0x01
	.zero		1


	//----- nvinfo : EIATTR_MERCURY_ISA_VERSION
	.align		4
        /*0044*/ 	.byte	0x03, 0x5f
        /*0046*/ 	.short	0x0101


	//----- nvinfo : EIATTR_VRC_CTA_INIT_COUNT
	.align		4
        /*0048*/ 	.byte	0x02, 0x4a
	.zero		1
	.zero		1


	//----- nvinfo : EIATTR_EXIT_INSTR_OFFSETS
	.align		4
        /*004c*/ 	.byte	0x04, 0x1c
        /*004e*/ 	.short	(.L_44 - .L_43)


	//   ....[0]....
.L_43:
        /*0050*/ 	.word	0x000004d0


	//----- nvinfo : EIATTR_CBANK_PARAM_SIZE
	.align		4
.L_44:
        /*0054*/ 	.byte	0x03, 0x19
        /*0056*/ 	.short	0x0010


	//----- nvinfo : EIATTR_PARAM_CBANK
	.align		4
        /*0058*/ 	.byte	0x04, 0x0a
        /*005a*/ 	.short	(.L_46 - .L_45)
	.align		4
.L_45:
        /*005c*/ 	.word	index@(.nv.constant0._Z12lud_internalPfii)
        /*0060*/ 	.short	0x0380
        /*0062*/ 	.short	0x0010


	//----- nvinfo : EIATTR_SW_WAR
	.align		4
.L_46:
        /*0064*/ 	.byte	0x04, 0x36
        /*0066*/ 	.short	(.L_48 - .L_47)
.L_47:
        /*0068*/ 	.word	0x00000008
.L_48:


//--------------------- .nv.info._Z17check_correctnessPfi --------------------------
	.section	.nv.info._Z17check_correctnessPfi,"",@"SHT_CUDA_INFO"
	.sectionflags	@""
	.align	4


	//----- nvinfo : EIATTR_CUDA_API_VERSION
	.align		4
        /*0000*/ 	.byte	0x04, 0x37
        /*0002*/ 	.short	(.L_50 - .L_49)
.L_49:
        /*0004*/ 	.word	0x00000082


	//----- nvinfo : EIATTR_KPARAM_INFO
	.align		4
.L_50:
        /*0008*/ 	.byte	0x04, 0x17
        /*000a*/ 	.short	(.L_52 - .L_51)
.L_51:
        /*000c*/ 	.word	0x00000000
        /*0010*/ 	.short	0x0001
        /*0012*/ 	.short	0x0008
        /*0014*/ 	.byte	0x00, 0xf0, 0x11, 0x00


	//----- nvinfo : EIATTR_KPARAM_INFO
	.align		4
.L_52:
        /*0018*/ 	.byte	0x04, 0x17
        /*001a*/ 	.short	(.L_54 - .L_53)
.L_53:
        /*001c*/ 	.word	0x00000000
        /*0020*/ 	.short	0x0000
        /*0022*/ 	.short	0x0000
        /*0024*/ 	.byte	0x00, 0xf5, 0x21, 0x00


	//----- nvinfo : EIATTR_SPARSE_MMA_MASK
	.align		4
.L_54:
        /*0028*/ 	.byte	0x03, 0x50
        /*002a*/ 	.short	0x0000


	//----- nvinfo : EIATTR_MAXREG_COUNT
	.align		4
        /*002c*/ 	.byte	0x03, 0x1b
        /*002e*/ 	.short	0x00ff


	//----- nvinfo : EIATTR_EXTERNS
	.align		4
        /*0030*/ 	.byte	0x04, 0x0f
        /*0032*/ 	.short	(.L_56 - .L_55)


	//   ....[0]....
	.align		4
.L_55:
        /*0034*/ 	.word	index@(vprintf)


	//----- nvinfo : EIATTR_MERCURY_ISA_VERSION
	.align		4
.L_56:
        /*0038*/ 	.byte	0x03, 0x5f
        /*003a*/ 	.short	0x0101


	//----- nvinfo : EIATTR_VRC_CTA_INIT_COUNT
	.align		4
        /*003c*/ 	.byte	0x02, 0x4a
	.zero		1
	.zero		1


	//----- nvinfo : EIATTR_SYSCALL_OFFSETS
	.align		4
        /*0040*/ 	.byte	0x04, 0x46
        /*0042*/ 	.short	(.L_58 - .L_57)


	//   ....[0]....
.L_57:
        /*0044*/ 	.word	0x00000260


	//----- nvinfo : EIATTR_EXIT_INSTR_OFFSETS
	.align		4
.L_58:
        /*0048*/ 	.byte	0x04, 0x1c
        /*004a*/ 	.short	(.L_60 - .L_59)


	//   ....[0]....
.L_59:
        /*004c*/ 	.word	0x000000c0


	//   ....[1]....
        /*0050*/ 	.word	0x00000140


	//   ....[2]....
        /*0054*/ 	.word	0x00000270


	//   ....[3]....
        /*0058*/ 	.word	0x00000290


	//----- nvinfo : EIATTR_CRS_STACK_SIZE
	.align		4
.L_60:
        /*005c*/ 	.byte	0x04, 0x1e
        /*005e*/ 	.short	(.L_62 - .L_61)
.L_61:
        /*0060*/ 	.word	0x00000000


	//----- nvinfo : EIATTR_CBANK_PARAM_SIZE
	.align		4
.L_62:
        /*0064*/ 	.byte	0x03, 0x19
        /*0066*/ 	.short	0x000c


	//----- nvinfo : EIATTR_PARAM_CBANK
	.align		4
        /*0068*/ 	.byte	0x04, 0x0a
        /*006a*/ 	.short	(.L_64 - .L_63)
	.align		4
.L_63:
        /*006c*/ 	.word	index@(.nv.constant0._Z17check_correctnessPfi)
        /*0070*/ 	.short	0x0380
        /*0072*/ 	.short	0x000c


	//----- nvinfo : EIATTR_SW_WAR
	.align		4
.L_64:
        /*0074*/ 	.byte	0x04, 0x36
        /*0076*/ 	.short	(.L_66 - .L_65)
.L_65:
        /*0078*/ 	.word	0x00000008
.L_66:


//--------------------- .nv.info._Z11prepare_dupPfi --------------------------
	.section	.nv.info._Z11prepare_dupPfi,"",@"SHT_CUDA_INFO"
	.sectionflags	@""
	.align	4


	//----- nvinfo : EIATTR_CUDA_API_VERSION
	.align		4
        /*0000*/ 	.byte	0x04, 0x37
        /*0002*/ 	.short	(.L_68 - .L_67)
.L_67:
        /*0004*/ 	.word	0x00000082


	//----- nvinfo : EIATTR_KPARAM_INFO
	.align		4
.L_68:
        /*0008*/ 	.byte	0x04, 0x17
        /*000a*/ 	.short	(.L_70 - .L_69)
.L_69:
        /*000c*/ 	.word	0x00000000
        /*0010*/ 	.short	0x0001
        /*0012*/ 	.short	0x0008
        /*0014*/ 	.byte	0x00, 0xf0, 0x11, 0x00


	//----- nvinfo : EIATTR_KPARAM_INFO
	.align		4
.L_70:
        /*0018*/ 	.byte	0x04, 0x17
        /*001a*/ 	.short	(.L_72 - .L_71)
.L_71:
        /*001c*/ 	.word	0x00000000
        /*0020*/ 	.short	0x0000
        /*0022*/ 	.short	0x0000
        /*0024*/ 	.byte	0x00, 0xf5, 0x21, 0x00


	//----- nvinfo : EIATTR_SPARSE_MMA_MASK
	.align		4
.L_72:
        /*0028*/ 	.byte	0x03, 0x50
        /*002a*/ 	.short	0x0000


	//----- nvinfo : EIATTR_MAXREG_COUNT
	.align		4
        /*002c*/ 	.byte	0x03, 0x1b
        /*002e*/ 	.short	0x00ff


	//----- nvinfo : EIATTR_MERCURY_ISA_VERSION
	.align		4
        /*0030*/ 	.byte	0x03, 0x5f
        /*0032*/ 	.short	0x0101


	//----- nvinfo : EIATTR_VRC_CTA_INIT_COUNT
	.align		4
        /*0034*/ 	.byte	0x02, 0x4a
	.zero		1
	.zero		1


	//----- nvinfo : EIATTR_EXIT_INSTR_OFFSETS
	.align		4
        /*0038*/ 	.byte	0x04, 0x1c
        /*003a*/ 	.short	(.L_74 - .L_73)


	//   ....[0]....
.L_73:
        /*003c*/ 	.word	0x00000070


	//   ....[1]....
        /*0040*/ 	.word	0x00000100


	//----- nvinfo : EIATTR_CBANK_PARAM_SIZE
	.align		4
.L_74:
        /*0044*/ 	.byte	0x03, 0x19
        /*0046*/ 	.short	0x000c


	//----- nvinfo : EIATTR_PARAM_CBANK
	.align		4
        /*0048*/ 	.byte	0x04, 0x0a
        /*004a*/ 	.short	(.L_76 - .L_75)
	.align		4
.L_75:
        /*004c*/ 	.word	index@(.nv.constant0._Z11prepare_dupPfi)
        /*0050*/ 	.short	0x0380
        /*0052*/ 	.short	0x000c


	//----- nvinfo : EIATTR_SW_WAR
	.align		4
.L_76:
        /*0054*/ 	.byte	0x04, 0x36
        /*0056*/ 	.short	(.L_78 - .L_77)
.L_77:
        /*0058*/ 	.word	0x00000008
.L_78:


//--------------------- .nv.info._Z13lud_perimeterPfii --------------------------
	.section	.nv.info._Z13lud_perimeterPfii,"",@"SHT_CUDA_INFO"
	.sectionflags	@""
	.align	4


	//----- nvinfo : EIATTR_CUDA_API_VERSION
	.align		4
        /*0000*/ 	.byte	0x04, 0x37
        /*0002*/ 	.short	(.L_80 - .L_79)
.L_79:
        /*0004*/ 	.word	0x00000082


	//----- nvinfo : EIATTR_KPARAM_INFO
	.align		4
.L_80:
        /*0008*/ 	.byte	0x04, 0x17
        /*000a*/ 	.short	(.L_82 - .L_81)
.L_81:
        /*000c*/ 	.word	0x00000000
        /*0010*/ 	.short	0x0002
        /*0012*/ 	.short	0x000c
        /*0014*/ 	.byte	0x00, 0xf0, 0x11, 0x00


	//----- nvinfo : EIATTR_KPARAM_INFO
	.align		4
.L_82:
        /*0018*/ 	.byte	0x04, 0x17
        /*001a*/ 	.short	(.L_84 - .L_83)
.L_83:
        /*001c*/ 	.word	0x00000000
        /*0020*/ 	.short	0x0001
        /*0022*/ 	.short	0x0008
        /*0024*/ 	.byte	0x00, 0xf0, 0x11, 0x00


	//----- nvinfo : EIATTR_KPARAM_INFO
	.align		4
.L_84:
        /*0028*/ 	.byte	0x04, 0x17
        /*002a*/ 	.short	(.L_86 - .L_85)
.L_85:
        /*002c*/ 	.word	0x00000000
        /*0030*/ 	.short	0x0000
        /*0032*/ 	.short	0x0000
        /*0034*/ 	.byte	0x00, 0xf5, 0x21, 0x00


	//----- nvinfo : EIATTR_SPARSE_MMA_MASK
	.align		4
.L_86:
        /*0038*/ 	.byte	0x03, 0x50
        /*003a*/ 	.short	0x0000


	//----- nvinfo : EIATTR_MAXREG_COUNT
	.align		4
        /*003c*/ 	.byte	0x03, 0x1b
        /*003e*/ 	.short	0x00ff


	//----- nvinfo : EIATTR_NUM_BARRIERS
	.align		4
        /*0040*/ 	.byte	0x02, 0x4c
        /*0042*/ 	.byte	0x01
	.zero		1


	//----- nvinfo : EIATTR_MERCURY_ISA_VERSION
	.align		4
        /*0044*/ 	.byte	0x03, 0x5f
        /*0046*/ 	.short	0x0101


	//----- nvinfo : EIATTR_VRC_CTA_INIT_COUNT
	.align		4
        /*0048*/ 	.byte	0x02, 0x4a
	.zero		1
	.zero		1


	//----- nvinfo : EIATTR_EXIT_INSTR_OFFSETS
	.align		4
        /*004c*/ 	.byte	0x04, 0x1c
        /*004e*/ 	.short	(.L_88 - .L_87)


	//   ....[0]....
.L_87:
        /*0050*/ 	.word	0x00002580


	//   ....[1]....
        /*0054*/ 	.word	0x00002ce0


	//----- nvinfo : EIATTR_CRS_STACK_SIZE
	.align		4
.L_88:
        /*0058*/ 	.byte	0x04, 0x1e
        /*005a*/ 	.short	(.L_90 - .L_89)
.L_89:
        /*005c*/ 	.word	0x00000000


	//----- nvinfo : EIATTR_CBANK_PARAM_SIZE
	.align		4
.L_90:
        /*0060*/ 	.byte	0x03, 0x19
        /*0062*/ 	.short	0x0010


	//----- nvinfo : EIATTR_PARAM_CBANK
	.align		4
        /*0064*/ 	.byte	0x04, 0x0a
        /*0066*/ 	.short	(.L_92 - .L_91)
	.align		4
.L_91:
        /*0068*/ 	.word	index@(.nv.constant0._Z13lud_perimeterPfii)
        /*006c*/ 	.short	0x0380
        /*006e*/ 	.short	0x0010


	//----- nvinfo : EIATTR_SW_WAR
	.align		4
.L_92:
        /*0070*/ 	.byte	0x04, 0x36
        /*0072*/ 	.short	(.L_94 - .L_93)
.L_93:
        /*0074*/ 	.word	0x00000008
.L_94:


//--------------------- .nv.info._Z12lud_diagonalPfii --------------------------
	.section	.nv.info._Z12lud_diagonalPfii,"",@"SHT_CUDA_INFO"
	.sectionflags	@""
	.align	4


	//----- nvinfo : EIATTR_CUDA_API_VERSION
	.align		4
        /*0000*/ 	.byte	0x04, 0x37
        /*0002*/ 	.short	(.L_96 - .L_95)
.L_95:
        /*0004*/ 	.word	0x00000082


	//----- nvinfo : EIATTR_KPARAM_INFO
	.align		4
.L_96:
        /*0008*/ 	.byte	0x04, 0x17
        /*000a*/ 	.short	(.L_98 - .L_97)
.L_97:
        /*000c*/ 	.word	0x00000000
        /*0010*/ 	.short	0x0002
        /*0012*/ 	.short	0x000c
        /*0014*/ 	.byte	0x00, 0xf0, 0x11, 0x00


	//----- nvinfo : EIATTR_KPARAM_INFO
	.align		4
.L_98:
        /*0018*/ 	.byte	0x04, 0x17
        /*001a*/ 	.short	(.L_100 - .L_99)
.L_99:
        /*001c*/ 	.word	0x00000000
        /*0020*/ 	.short	0x0001
        /*0022*/ 	.short	0x0008
        /*0024*/ 	.byte	0x00, 0xf0, 0x11, 0x00


	//----- nvinfo : EIATTR_KPARAM_INFO
	.align		4
.L_100:
        /*0028*/ 	.byte	0x04, 0x17
        /*002a*/ 	.short	(.L_102 - .L_101)
.L_101:
        /*002c*/ 	.word	0x00000000
        /*0030*/ 	.short	0x0000
        /*0032*/ 	.short	0x0000
        /*0034*/ 	.byte	0x00, 0xf5, 0x21, 0x00


	//----- nvinfo : EIATTR_SPARSE_MMA_MASK
	.align		4
.L_102:
        /*0038*/ 	.byte	0x03, 0x50
        /*003a*/ 	.short	0x0000


	//----- nvinfo : EIATTR_MAXREG_COUNT
	.align		4
        /*003c*/ 	.byte	0x03, 0x1b
        /*003e*/ 	.short	0x00ff


	//----- nvinfo : EIATTR_NUM_BARRIERS
	.align		4
        /*0040*/ 	.byte	0x02, 0x4c
        /*0042*/ 	.byte	0x01
	.zero		1


	//----- nvinfo : EIATTR_MERCURY_ISA_VERSION
	.align		4
        /*0044*/ 	.byte	0x03, 0x5f
        /*0046*/ 	.short	0x0101


	//----- nvinfo : EIATTR_VRC_CTA_INIT_COUNT
	.align		4
        /*0048*/ 	.byte	0x02, 0x4a
	.zero		1
	.zero		1


	//----- nvinfo : EIATTR_EXIT_INSTR_OFFSETS
	.align		4
        /*004c*/ 	.byte	0x04, 0x1c
        /*004e*/ 	.short	(.L_104 - .L_103)


	//   ....[0]....
.L_103:
        /*0050*/ 	.word	0x00001990


	//----- nvinfo : EIATTR_CRS_STACK_SIZE
	.align		4
.L_104:
        /*0054*/ 	.byte	0x04, 0x1e
        /*0056*/ 	.short	(.L_106 - .L_105)
.L_105:
        /*0058*/ 	.word	0x00000000


	//----- nvinfo : EIATTR_CBANK_PARAM_SIZE
	.align		4
.L_106:
        /*005c*/ 	.byte	0x03, 0x19
        /*005e*/ 	.short	0x0010


	//----- nvinfo : EIATTR_PARAM_CBANK
	.align		4
        /*0060*/ 	.byte	0x04, 0x0a
        /*0062*/ 	.short	(.L_108 - .L_107)
	.align		4
.L_107:
        /*0064*/ 	.word	index@(.nv.constant0._Z12lud_diagonalPfii)
        /*0068*/ 	.short	0x0380
        /*006a*/ 	.short	0x0010


	//----- nvinfo : EIATTR_SW_WAR
	.align		4
.L_108:
        /*006c*/ 	.byte	0x04, 0x36
        /*006e*/ 	.short	(.L_110 - .L_109)
.L_109:
        /*0070*/ 	.word	0x00000008
.L_110:


//--------------------- .nv.callgraph             --------------------------
	.section	.nv.callgraph,"",@"SHT_CUDA_CALLGRAPH"
	.align	4
	.sectionentsize	8
	.align		4
        /*0000*/ 	.word	0x00000000
	.align		4
        /*0004*/ 	.word	0xffffffff
	.align		4
        /*0008*/ 	.word	index@(_Z17check_correctnessPfi)
	.align		4
        /*000c*/ 	.word	index@(vprintf)
	.align		4
        /*0010*/ 	.word	0x00000000
	.align		4
        /*0014*/ 	.word	0xfffffffe
	.align		4
        /*0018*/ 	.word	0x00000000
	.align		4
        /*001c*/ 	.word	0xfffffffd
	.align		4
        /*0020*/ 	.word	0x00000000
	.align		4
        /*0024*/ 	.word	0xfffffffc


//--------------------- .nv.constant4             --------------------------
	.section	.nv.constant4,"a",@progbits
	.align	8
	.align		8
.nv.constant4:
        /*0000*/ 	.dword	$str
	.align		8
        /*0008*/ 	.dword	vprintf


//--------------------- .text._Z12lud_internalPfii --------------------------
	.section	.text._Z12lud_internalPfii,"ax",@progbits
	.align	128
        .global         _Z12lud_internalPfii
        .type           _Z12lud_internalPfii,@function
        .size           _Z12lud_internalPfii,(.L_x_69 - _Z12lud_internalPfii)
        .other          _Z12lud_internalPfii,@"STO_CUDA_ENTRY STV_DEFAULT"
_Z12lud_internalPfii:
.text._Z12lud_internalPfii:
[----:B------:R-:W-:Y:S01]  /*0000*/  LDC R1, c[0x0][0x37c] ;  /* 0x0000df00ff017b82 */ /* 0x000fe20000000800 */
[----:B------:R-:W0:Y:S01]  /*0010*/  S2R R4, SR_TID.X ;  /* 0x0000000000047919 */ /* 0x000e220000002100 */
[----:B------:R-:W1:Y:S06]  /*0020*/  LDCU.64 UR6, c[0x0][0x388] ;  /* 0x00007100ff0677ac */ /* 0x000e6c0008000a00 */
[----:B------:R-:W2:Y:S01]  /*0030*/  LDC.64 R2, c[0x0][0x380] ;  /* 0x0000e000ff027b82 */ /* 0x000ea20000000a00 */
[----:B------:R-:W3:Y:S01]  /*0040*/  S2R R5, SR_TID.Y ;  /* 0x0000000000057919 */ /* 0x000ee20000002200 */
[----:B------:R-:W4:Y:S01]  /*0050*/  LDCU.64 UR4, c[0x0][0x358] ;  /* 0x00006b00ff0477ac */ /* 0x000f220008000a00 */
[----:B------:R-:W5:Y:S01]  /*0060*/  S2R R8, SR_CTAID.X ;  /* 0x0000000000087919 */ /* 0x000f620000002500 */
[----:B------:R-:W4:Y:S01]  /*0070*/  S2R R9, SR_CTAID.Y ;  /* 0x0000000000097919 */ /* 0x000f220000002600 */
[----:B0-----:R-:W-:-:S04]  /*0080*/  LOP3.LUT R0, R4, 0xf, RZ, 0xc0, !PT ;  /* 0x0000000f04007812 */ /* 0x001fc800078ec0ff */
[----:B-1----:R-:W-:Y:S02]  /*0090*/  IADD3 R7, PT, PT, R0, UR7, RZ ;  /* 0x0000000700077c10 */ /* 0x002fe4000fffe0ff */
[----:B---3--:R-:W-:Y:S02]  /*00a0*/  IADD3 R0, PT, PT, R5, UR7, RZ ;  /* 0x0000000705007c10 */ /* 0x008fe4000fffe0ff */
[----:B-----5:R-:W-:Y:S02]  /*00b0*/  LEA R8, R8, R7, 0x4 ;  /* 0x0000000708087211 */ /* 0x020fe400078e20ff */
[----:B----4-:R-:W-:Y:S02]  /*00c0*/  LEA R6, R9, R0, 0x4 ;  /* 0x0000000009067211 */ /* 0x010fe400078e20ff */
[----:B------:R-:W-:Y:S02]  /*00d0*/  IADD3 R11, PT, PT, R8, 0x10, RZ ;  /* 0x00000010080b7810 */ /* 0x000fe40007ffe0ff */
[----:B------:R-:W-:-:S03]  /*00e0*/  IADD3 R10, PT, PT, R6, 0x10, RZ ;  /* 0x00000010060a7810 */ /* 0x000fc60007ffe0ff */
[----:B------:R-:W-:Y:S02]  /*00f0*/  IMAD R9, R0, UR6, R11 ;  /* 0x0000000600097c24 */ /* 0x000fe4000f8e020b */
[----:B------:R-:W-:Y:S02]  /*0100*/  IMAD R13, R10, UR6, R7 ;  /* 0x000000060a0d7c24 */ /* 0x000fe4000f8e0207 */
[----:B--2---:R-:W-:-:S04]  /*0110*/  IMAD.WIDE.U32 R6, R9, 0x4, R2 ;  /* 0x0000000409067825 */ /* 0x004fc800078e0002 */
[----:B------:R-:W-:Y:S01]  /*0120*/  IMAD.WIDE.U32 R8, R13, 0x4, R2 ;  /* 0x000000040d087825 */ /* 0x000fe200078e0002 */
[----:B------:R-:W2:Y:S04]  /*0130*/  LDG.E R12, desc[UR4][R6.64] ;  /* 0x00000004060c7981 */ /* 0x000ea8000c1e1900 */
[----:B------:R-:W3:Y:S01]  /*0140*/  LDG.E R14, desc[UR4][R8.64] ;  /* 0x00000004080e7981 */ /* 0x000ee2000c1e1900 */
[----:B------:R-:W-:Y:S02]  /*0150*/  MOV R0, 0x400 ;  /* 0x0000040000007802 */ /* 0x000fe40000000f00 */
[----:B------:R-:W-:Y:S01]  /*0160*/  SHF.L.U32 R16, R4, 0xa, RZ ;  /* 0x0000000a04107819 */ /* 0x000fe200000006ff */
[----:B------:R-:W0:Y:S01]  /*0170*/  S2R R17, SR_CgaCtaId ;  /* 0x0000000000117919 */ /* 0x000e220000008800 */
[----:B------:R-:W-:-:S02]  /*0180*/  IADD3 R15, PT, PT, R0, 0xc00, RZ ;  /* 0x00000c00000f7810 */ /* 0x000fc40007ffe0ff */
[C---:B0-----:R-:W-:Y:S02]  /*0190*/  LEA R13, R17.reuse, R0, 0x18 ;  /* 0x00000000110d7211 */ /* 0x041fe400078ec0ff */
[----:B------:R-:W-:Y:S02]  /*01a0*/  LOP3.LUT R0, R16, 0xfc000, RZ, 0xc0, !PT ;  /* 0x000fc00010007812 */ /* 0x000fe400078ec0ff */
[----:B------:R-:W-:Y:S02]  /*01b0*/  LEA R16, R17, R15, 0x18 ;  /* 0x0000000f11107211 */ /* 0x000fe400078ec0ff */
[----:B------:R-:W-:Y:S02]  /*01c0*/  IADD3 R11, PT, PT, R11, R0, RZ ;  /* 0x000000000b0b7210 */ /* 0x000fe40007ffe0ff */
[----:B------:R-:W-:Y:S01]  /*01d0*/  LEA R0, R4, R13, 0x2 ;  /* 0x0000000d04007211 */ /* 0x000fe200078e10ff */
[----:B------:R-:W-:Y:S02]  /*01e0*/  IMAD R25, R5, 0xc0, R16 ;  /* 0x000000c005197824 */ /* 0x000fe400078e0210 */
[----:B------:R-:W-:-:S02]  /*01f0*/  IMAD R11, R10, UR6, R11 ;  /* 0x000000060a0b7c24 */ /* 0x000fc4000f8e020b */
[----:B------:R-:W-:Y:S01]  /*0200*/  IMAD R13, R5, 0xc0, R0 ;  /* 0x000000c0050d7824 */ /* 0x000fe200078e0200 */
[----:B------:R-:W-:Y:S01]  /*0210*/  LEA R15, R4, R25, 0x2 ;  /* 0x00000019040f7211 */ /* 0x000fe200078e10ff */
[----:B------:R-:W-:-:S03]  /*0220*/  IMAD.WIDE.U32 R2, R11, 0x4, R2 ;  /* 0x000000040b027825 */ /* 0x000fc600078e0002 */
[----:B--2---:R-:W-:Y:S04]  /*0230*/  STS [R13], R12 ;  /* 0x0000000c0d007388 */ /* 0x004fe80000000800 */
[----:B---3--:R-:W-:Y:S01]  /*0240*/  STS [R15], R14 ;  /* 0x0000000e0f007388 */ /* 0x008fe20000000800 */
[----:B------:R-:W-:Y:S06]  /*0250*/  BAR.SYNC.DEFER_BLOCKING 0x0 ;  /* 0x0000000000007b1d */ /* 0x000fec0000010000 */
[----:B------:R-:W2:Y:S04]  /*0260*/  LDG.E R16, desc[UR4][R2.64] ;  /* 0x0000000402107981 */ /* 0x000ea8000c1e1900 */
[----:B------:R-:W-:Y:S04]  /*0270*/  LDS R21, [R0] ;  /* 0x0000000000157984 */ /* 0x000fe80000000800 */
[----:B------:R-:W0:Y:S04]  /*0280*/  LDS.128 R4, [R25] ;  /* 0x0000000019047984 */ /* 0x000e280000000c00 */
[----:B------:R-:W1:Y:S04]  /*0290*/  LDS R23, [R0+0xc0] ;  /* 0x0000c00000177984 */ /* 0x000e680000000800 */
[----:B------:R-:W3:Y:S04]  /*02a0*/  LDS R24, [R0+0x180] ;  /* 0x0001800000187984 */ /* 0x000ee80000000800 */
[----:B------:R-:W4:Y:S04]  /*02b0*/  LDS R26, [R0+0x240] ;  /* 0x00024000001a7984 */ /* 0x000f280000000800 */
[----:B------:R-:W-:Y:S04]  /*02c0*/  LDS R17, [R0+0x300] ;  /* 0x0003000000117984 */ /* 0x000fe80000000800 */
[----:B------:R-:W5:Y:S04]  /*02d0*/  LDS.128 R8, [R25+0x10] ;  /* 0x0000100019087984 */ /* 0x000f680000000c00 */
[----:B------:R-:W5:Y:S04]  /*02e0*/  LDS R18, [R0+0x3c0] ;  /* 0x0003c00000127984 */ /* 0x000f680000000800 */
[----:B------:R-:W5:Y:S04]  /*02f0*/  LDS R19, [R0+0x480] ;  /* 0x0004800000137984 */ /* 0x000f680000000800 */
[----:B------:R-:W5:Y:S04]  /*0300*/  LDS R20, [R0+0x540] ;  /* 0x0005400000147984 */ /* 0x000f680000000800 */
[----:B------:R-:W-:Y:S01]  /*0310*/  LDS.128 R12, [R25+0x20] ;  /* 0x00002000190c7984 */ /* 0x000fe20000000c00 */
[----:B0-----:R-:W-:-:S03]  /*0320*/  FFMA R4, R4, R21, RZ ;  /* 0x0000001504047223 */ /* 0x001fc600000000ff */
[----:B------:R-:W-:Y:S01]  /*0330*/  LDS R22, [R0+0x6c0] ;  /* 0x0006c00000167984 */ /* 0x000fe20000000800 */
[----:B-1----:R-:W-:-:S03]  /*0340*/  FFMA R5, R23, R5, R4 ;  /* 0x0000000517057223 */ /* 0x002fc60000000004 */
[----:B------:R-:W0:Y:S01]  /*0350*/  LDS R21, [R0+0x600] ;  /* 0x0006000000157984 */ /* 0x000e220000000800 */
[----:B---3--:R-:W-:-:S03]  /*0360*/  FFMA R5, R24, R6, R5 ;  /* 0x0000000618057223 */ /* 0x008fc60000000005 */
[----:B------:R-:W1:Y:S01]  /*0370*/  LDS R23, [R0+0x780] ;  /* 0x0007800000177984 */ /* 0x000e620000000800 */
[----:B----4-:R-:W-:-:S03]  /*0380*/  FFMA R29, R26, R7, R5 ;  /* 0x000000071a1d7223 */ /* 0x010fc60000000005 */
[----:B------:R-:W3:Y:S04]  /*0390*/  LDS R24, [R0+0x840] ;  /* 0x0008400000187984 */ /* 0x000ee80000000800 */
[----:B------:R-:W-:Y:S01]  /*03a0*/  LDS R27, [R0+0x900] ;  /* 0x00090000001b7984 */ /* 0x000fe20000000800 */
[----:B-----5:R-:W-:-:S03]  /*03b0*/  FFMA R17, R8, R17, R29 ;  /* 0x0000001108117223 */ /* 0x020fc6000000001d */
[----:B------:R-:W4:Y:S01]  /*03c0*/  LDS.128 R4, [R25+0x30] ;  /* 0x0000300019047984 */ /* 0x000f220000000c00 */
[----:B------:R-:W-:-:S03]  /*03d0*/  FFMA R26, R18, R9, R17 ;  /* 0x00000009121a7223 */ /* 0x000fc60000000011 */
[----:B------:R-:W5:Y:S01]  /*03e0*/  LDS R8, [R0+0x9c0] ;  /* 0x0009c00000087984 */ /* 0x000f620000000800 */
[----:B------:R-:W-:-:S03]  /*03f0*/  FFMA R19, R19, R10, R26 ;  /* 0x0000000a13137223 */ /* 0x000fc6000000001a */
[----:B------:R-:W5:Y:S01]  /*0400*/  LDS R9, [R0+0xa80] ;  /* 0x000a800000097984 */ /* 0x000f620000000800 */
[----:B------:R-:W-:-:S03]  /*0410*/  FFMA R11, R20, R11, R19 ;  /* 0x0000000b140b7223 */ /* 0x000fc60000000013 */
[----:B------:R-:W5:Y:S01]  /*0420*/  LDS R18, [R0+0xb40] ;  /* 0x000b400000127984 */ /* 0x000f620000000800 */
[----:B0-----:R-:W-:-:S04]  /*0430*/  FFMA R11, R12, R21, R11 ;  /* 0x000000150c0b7223 */ /* 0x001fc8000000000b */
[----:B------:R-:W-:-:S04]  /*0440*/  FFMA R22, R22, R13, R11 ;  /* 0x0000000d16167223 */ /* 0x000fc8000000000b */
[----:B-1----:R-:W-:-:S04]  /*0450*/  FFMA R23, R23, R14, R22 ;  /* 0x0000000e17177223 */ /* 0x002fc80000000016 */
[----:B---3--:R-:W-:-:S04]  /*0460*/  FFMA R15, R24, R15, R23 ;  /* 0x0000000f180f7223 */ /* 0x008fc80000000017 */
[----:B----4-:R-:W-:-:S04]  /*0470*/  FFMA R15, R4, R27, R15 ;  /* 0x0000001b040f7223 */ /* 0x010fc8000000000f */
[----:B-----5:R-:W-:-:S04]  /*0480*/  FFMA R8, R8, R5, R15 ;  /* 0x0000000508087223 */ /* 0x020fc8000000000f */
[----:B------:R-:W-:-:S04]  /*0490*/  FFMA R9, R9, R6, R8 ;  /* 0x0000000609097223 */ /* 0x000fc80000000008 */
[----:B------:R-:W-:-:S04]  /*04a0*/  FFMA R7, R18, R7, R9 ;  /* 0x0000000712077223 */ /* 0x000fc80000000009 */
[----:B--2---:R-:W-:-:S05]  /*04b0*/  FADD R7, -R7, R16 ;  /* 0x0000001007077221 */ /* 0x004fca0000000100 */
[----:B------:R-:W-:Y:S01]  /*04c0*/  STG.E desc[UR4][R2.64], R7 ;  /* 0x0000000702007986 */ /* 0x000fe2000c101904 */
[----:B------:R-:W-:Y:S05]  /*04d0*/  EXIT ;  /* 0x000000000000794d */ /* 0x000fea0003800000 */
.L_x_0:
[----:B------:R-:W-:-:S00]  /*04e0*/  BRA `(.L_x_0) ;  /* 0xfffffffc00fc7947 */ /* 0x000fc0000383ffff */
[----:B------:R-:W-:-:S00]  /*04f0*/  NOP ;  /* 0x0000000000007918 */ /* 0x000fc00000000000 */
        /* <DEDUP_REMOVED lines=8> */
.L_x_69:


//--------------------- .text._Z17check_correctnessPfi --------------------------
	.section	.text._Z17check_correctnessPfi,"ax",@progbits
	.align	128
        .global         _Z17check_correctnessPfi
        .type           _Z17check_correctnessPfi,@function
        .size           _Z17check_correctnessPfi,(.L_x_70 - _Z17check_correctnessPfi)
        .other          _Z17check_correctnessPfi,@"STO_CUDA_ENTRY STV_DEFAULT"
_Z17check_correctnessPfi:
.text._Z17check_correctnessPfi:
[----:B------:R-:W0:Y:S01]  /*0000*/  LDC R1, c[0x0][0x37c] ;  /* 0x0000df00ff017b82 */ /* 0x000e220000000800 */
[----:B------:R-:W1:Y:S01]  /*0010*/  S2R R3, SR_TID.X ;  /* 0x0000000000037919 */ /* 0x000e620000002100 */
[----:B------:R-:W2:Y:S06]  /*0020*/  LDCU UR5, c[0x0][0x2fc] ;  /* 0x00005f80ff0577ac */ /* 0x000eac0008000800 */
[----:B------:R-:W1:Y:S01]  /*0030*/  S2UR UR6, SR_CTAID.X ;  /* 0x00000000000679c3 */ /* 0x000e620000002500 */
[----:B0-----:R-:W-:Y:S01]  /*0040*/  VIADD R1, R1, 0xffffffe8 ;  /* 0xffffffe801017836 */ /* 0x001fe20000000000 */
[----:B------:R-:W0:Y:S06]  /*0050*/  LDCU UR4, c[0x0][0x2f8] ;  /* 0x00005f00ff0477ac */ /* 0x000e2c0008000800 */
[----:B------:R-:W1:Y:S08]  /*0060*/  LDC R0, c[0x0][0x360] ;  /* 0x0000d800ff007b82 */ /* 0x000e700000000800 */
[----:B------:R-:W3:Y:S01]  /*0070*/  LDC R11, c[0x0][0x388] ;  /* 0x0000e200ff0b7b82 */ /* 0x000ee20000000800 */
[----:B0-----:R-:W-:-:S05]  /*0080*/  IADD3 R6, P1, PT, R1, UR4, RZ ;  /* 0x0000000401067c10 */ /* 0x001fca000ff3e0ff */
[----:B--2---:R-:W-:Y:S02]  /*0090*/  IMAD.X R7, RZ, RZ, UR5, P1 ;  /* 0x00000005ff077e24 */ /* 0x004fe400088e06ff */
[----:B-1----:R-:W-:-:S05]  /*00a0*/  IMAD R3, R0, UR6, R3 ;  /* 0x0000000600037c24 */ /* 0x002fca000f8e0203 */
[----:B---3--:R-:W-:-:S13]  /*00b0*/  ISETP.GE.AND P0, PT, R3, R11, PT ;  /* 0x0000000b0300720c */ /* 0x008fda0003f06270 */
[----:B------:R-:W-:Y:S05]  /*00c0*/  @P0 EXIT ;  /* 0x000000000000094d */ /* 0x000fea0003800000 */
[----:B------:R-:W0:Y:S01]  /*00d0*/  LDC.64 R4, c[0x0][0x380] ;  /* 0x0000e000ff047b82 */ /* 0x000e220000000a00 */
[----:B------:R-:W1:Y:S01]  /*00e0*/  LDCU.64 UR36, c[0x0][0x358] ;  /* 0x00006b00ff2477ac */ /* 0x000e620008000a00 */
[----:B0-----:R-:W-:-:S05]  /*00f0*/  IMAD.WIDE R4, R3, 0x4, R4 ;  /* 0x0000000403047825 */ /* 0x001fca00078e0204 */
[----:B-1----:R-:W2:Y:S01]  /*0100*/  LDG.E R0, desc[UR36][R4.64] ;  /* 0x0000002404007981 */ /* 0x002ea2000c1e1900 */
[----:B------:R-:W-:-:S05]  /*0110*/  IMAD.WIDE R8, R11, 0x4, R4 ;  /* 0x000000040b087825 */ /* 0x000fca00078e0204 */
[----:B------:R-:W2:Y:S02]  /*0120*/  LDG.E R3, desc[UR36][R8.64] ;  /* 0x0000002408037981 */ /* 0x000ea4000c1e1900 */
[----:B--2---:R-:W-:-:S13]  /*0130*/  FSETP.NEU.AND P0, PT, R0, R3, PT ;  /* 0x000000030000720b */ /* 0x004fda0003f0d000 */
[----:B------:R-:W-:Y:S05]  /*0140*/  @!P0 EXIT ;  /* 0x000000000000894d */ /* 0x000fea0003800000 */
[----:B------:R-:W-:-:S05]  /*0150*/  IMAD.WIDE R8, R11, 0x4, R8 ;  /* 0x000000040b087825 */ /* 0x000fca00078e0208 */
[----:B------:R-:W2:Y:S02]  /*0160*/  LDG.E R2, desc[UR36][R8.64] ;  /* 0x0000002408027981 */ /* 0x000ea4000c1e1900 */
[----:B--2---:R-:W-:-:S04]  /*0170*/  FSETP.NEU.AND P0, PT, R3, R2, PT ;  /* 0x000000020300720b */ /* 0x004fc80003f0d000 */
[----:B------:R-:W-:-:S13]  /*0180*/  FSETP.EQ.OR P0, PT, R0, R2, !P0 ;  /* 0x000000020000720b */ /* 0x000fda0004702400 */
[----:B------:R-:W-:Y:S05]  /*0190*/  @P0 BRA `(.L_x_1) ;  /* 0x0000000000380947 */ /* 0x000fea0003800000 */
[----:B------:R-:W0:Y:S01]  /*01a0*/  F2F.F64.F32 R8, R0 ;  /* 0x0000000000087310 */ /* 0x000e220000201800 */
[----:B------:R-:W-:Y:S01]  /*01b0*/  MOV R14, 0x8 ;  /* 0x00000008000e7802 */ /* 0x000fe20000000f00 */
[----:B------:R-:W1:Y:S05]  /*01c0*/  LDCU.64 UR4, c[0x4][URZ] ;  /* 0x01000000ff0477ac */ /* 0x000e6a0008000a00 */
[----:B------:R-:W2:Y:S01]  /*01d0*/  LDC.64 R14, c[0x4][R14] ;  /* 0x010000000e0e7b82 */ /* 0x000ea20000000a00 */
[----:B------:R-:W3:Y:S01]  /*01e0*/  F2F.F64.F32 R10, R3 ;  /* 0x00000003000a7310 */ /* 0x000ee20000201800 */
[----:B0-----:R0:W-:Y:S07]  /*01f0*/  STL.64 [R1], R8 ;  /* 0x0000000801007387 */ /* 0x0011ee0000100a00 */
[----:B------:R-:W4:Y:S01]  /*0200*/  F2F.F64.F32 R12, R2 ;  /* 0x00000002000c7310 */ /* 0x000f220000201800 */
[----:B-1----:R-:W-:Y:S01]  /*0210*/  MOV R4, UR4 ;  /* 0x0000000400047c02 */ /* 0x002fe20008000f00 */
[----:B------:R-:W-:Y:S01]  /*0220*/  IMAD.U32 R5, RZ, RZ, UR5 ;  /* 0x00000005ff057e24 */ /* 0x000fe2000f8e00ff */
[----:B---3--:R0:W-:Y:S04]  /*0230*/  STL.64 [R1+0x8], R10 ;  /* 0x0000080a01007387 */ /* 0x0081e80000100a00 */
[----:B----4-:R0:W-:Y:S02]  /*0240*/  STL.64 [R1+0x10], R12 ;  /* 0x0000100c01007387 */ /* 0x0101e40000100a00 */
[----:B------:R-:W-:-:S07]  /*0250*/  LEPC R20, `(.L_x_2) ;  /* 0x000000001014794e */ /* 0x000fce0000000000 */
[----:B0-2---:R-:W-:Y:S05]  /*0260*/  CALL.ABS.NOINC R14 ;  /* 0x000000000e007343 */ /* 0x005fea0003c00000 */
.L_x_2:
[----:B------:R-:W-:Y:S05]  /*0270*/  EXIT ;  /* 0x000000000000794d */ /* 0x000fea0003800000 */
.L_x_1:
[----:B------:R-:W-:Y:S01]  /*0280*/  STG.E desc[UR36][R4.64], R2 ;  /* 0x0000000204007986 */ /* 0x000fe2000c101924 */
[----:B------:R-:W-:Y:S05]  /*0290*/  EXIT ;  /* 0x000000000000794d */ /* 0x000fea0003800000 */
.L_x_3:
        /* <DEDUP_REMOVED lines=14> */
.L_x_70:


//--------------------- .text._Z11prepare_dupPfi  --------------------------
	.section	.text._Z11prepare_dupPfi,"ax",@progbits
	.align	128
        .global         _Z11prepare_dupPfi
        .type           _Z11prepare_dupPfi,@function
        .size           _Z11prepare_dupPfi,(.L_x_71 - _Z11prepare_dupPfi)
        .other          _Z11prepare_dupPfi,@"STO_CUDA_ENTRY STV_DEFAULT"
_Z11prepare_dupPfi:
.text._Z11prepare_dupPfi:
[----:B------:R-:W-:Y:S01]  /*0000*/  LDC R1, c[0x0][0x37c] ;  /* 0x0000df00ff017b82 */ /* 0x000fe20000000800 */
[----:B------:R-:W0:Y:S07]  /*0010*/  S2R R5, SR_TID.X ;  /* 0x0000000000057919 */ /* 0x000e2e0000002100 */
[----:B------:R-:W0:Y:S08]  /*0020*/  S2UR UR4, SR_CTAID.X ;  /* 0x00000000000479c3 */ /* 0x000e300000002500 */
[----:B------:R-:W0:Y:S08]  /*0030*/  LDC R0, c[0x0][0x360] ;  /* 0x0000d800ff007b82 */ /* 0x000e300000000800 */
[----:B------:R-:W1:Y:S01]  /*0040*/  LDC R7, c[0x0][0x388] ;  /* 0x0000e200ff077b82 */ /* 0x000e620000000800 */
[----:B0-----:R-:W-:-:S05]  /*0050*/  IMAD R5, R0, UR4, R5 ;  /* 0x0000000400057c24 */ /* 0x001fca000f8e0205 */
[----:B-1----:R-:W-:-:S13]  /*0060*/  ISETP.GE.AND P0, PT, R5, R7, PT ;  /* 0x000000070500720c */ /* 0x002fda0003f06270 */
[----:B------:R-:W-:Y:S05]  /*0070*/  @P0 EXIT ;  /* 0x000000000000094d */ /* 0x000fea0003800000 */
[----:B------:R-:W0:Y:S01]  /*0080*/  LDC.64 R2, c[0x0][0x380] ;  /* 0x0000e000ff027b82 */ /* 0x000e220000000a00 */
[----:B------:R-:W1:Y:S01]  /*0090*/  LDCU.64 UR4, c[0x0][0x358] ;  /* 0x00006b00ff0477ac */ /* 0x000e620008000a00 */
[----:B0-----:R-:W-:-:S05]  /*00a0*/  IMAD.WIDE R2, R5, 0x4, R2 ;  /* 0x0000000405027825 */ /* 0x001fca00078e0202 */
[----:B-1----:R-:W2:Y:S01]  /*00b0*/  LDG.E R9, desc[UR4][R2.64] ;  /* 0x0000000402097981 */ /* 0x002ea2000c1e1900 */
[----:B------:R-:W-:-:S04]  /*00c0*/  IMAD.WIDE R4, R7, 0x4, R2 ;  /* 0x0000000407047825 */ /* 0x000fc800078e0202 */
[----:B------:R-:W-:Y:S01]  /*00d0*/  IMAD.WIDE R6, R7, 0x4, R4 ;  /* 0x0000000407067825 */ /* 0x000fe200078e0204 */
[----:B--2---:R-:W-:Y:S04]  /*00e0*/  STG.E desc[UR4][R4.64], R9 ;  /* 0x0000000904007986 */ /* 0x004fe8000c101904 */
[----:B------:R-:W-:Y:S01]  /*00f0*/  STG.E desc[UR4][R6.64], R9 ;  /* 0x0000000906007986 */ /* 0x000fe2000c101904 */
[----:B------:R-:W-:Y:S05]  /*0100*/  EXIT ;  /* 0x000000000000794d */ /* 0x000fea0003800000 */
.L_x_4:
        /* <DEDUP_REMOVED lines=15> */
.L_x_71:


//--------------------- .text._Z13lud_perimeterPfii --------------------------
	.section	.text._Z13lud_perimeterPfii,"ax",@progbits
	.align	128
        .global         _Z13lud_perimeterPfii
        .type           _Z13lud_perimeterPfii,@function
        .size           _Z13lud_perimeterPfii,(.L_x_67 - _Z13lud_perimeterPfii)
        .other          _Z13lud_perimeterPfii,@"STO_CUDA_ENTRY STV_DEFAULT"
_Z13lud_perimeterPfii:
.text._Z13lud_perimeterPfii:
[----:B------:R-:W-:Y:S01]  /*0000*/  LDC R1, c[0x0][0x37c] ;  /* 0x0000df00ff017b82 */ /* 0x000fe20000000800 */
[----:B------:R-:W0:Y:S07]  /*0010*/  S2R R0, SR_TID.X ;  /* 0x0000000000007919 */ /* 0x000e2e0000002100 */
[----:B------:R-:W1:Y:S01]  /*0020*/  S2UR UR7, SR_CgaCtaId ;  /* 0x00000000000779c3 */ /* 0x000e620000008800 */
[----:B------:R-:W-:Y:S01]  /*0030*/  UMOV UR6, 0x400 ;  /* 0x0000040000067882 */ /* 0x000fe20000000000 */
[----:B------:R-:W2:Y:S01]  /*0040*/  LDCU.64 UR8, c[0x0][0x358] ;  /* 0x00006b00ff0877ac */ /* 0x000ea20008000a00 */
[----:B------:R-:W-:Y:S01]  /*0050*/  BSSY.RECONVERGENT B0, `(.L_x_5) ;  /* 0x000011c000007945 */ /* 0x000fe20003800200 */
[----:B------:R-:W-:-:S02]  /*0060*/  UIADD3 UR4, UPT, UPT, UR6, 0x400, URZ ;  /* 0x0000040006047890 */ /* 0x000fc4000fffe0ff */
[----:B------:R-:W-:Y:S02]  /*0070*/  UIADD3 UR5, UPT, UPT, UR6, 0x800, URZ ;  /* 0x0000080006057890 */ /* 0x000fe4000fffe0ff */
[----:B-1----:R-:W-:Y:S02]  /*0080*/  ULEA UR4, UR7, UR4, 0x18 ;  /* 0x0000000407047291 */ /* 0x002fe4000f8ec0ff */
[----:B------:R-:W-:Y:S01]  /*0090*/  ULEA UR5, UR7, UR5, 0x18 ;  /* 0x0000000507057291 */ /* 0x000fe2000f8ec0ff */
[----:B0-----:R-:W-:-:S03]  /*00a0*/  ISETP.GT.U32.AND P0, PT, R0, 0xf, PT ;  /* 0x0000000f0000780c */ /* 0x001fc60003f04070 */
[C---:B------:R-:W-:Y:S02]  /*00b0*/  LEA R2, R0.reuse, UR4, 0x2 ;  /* 0x0000000400027c11 */ /* 0x040fe4000f8e10ff */
[----:B------:R-:W-:-:S08]  /*00c0*/  LEA R3, R0, UR5, 0x2 ;  /* 0x0000000500037c11 */ /* 0x000fd0000f8e10ff */
[----:B--2---:R-:W-:Y:S05]  /*00d0*/  @P0 BRA `(.L_x_6) ;  /* 0x0000000400880947 */ /* 0x004fea0003800000 */
[----:B------:R-:W0:Y:S08]  /*00e0*/  LDC.64 R6, c[0x0][0x388] ;  /* 0x0000e200ff067b82 */ /* 0x000e300000000a00 */
[----:B------:R-:W1:Y:S01]  /*00f0*/  LDC.64 R16, c[0x0][0x380] ;  /* 0x0000e000ff107b82 */ /* 0x000e620000000a00 */
[----:B0-----:R-:W-:-:S04]  /*0100*/  IMAD R7, R7, R6, R7 ;  /* 0x0000000607077224 */ /* 0x001fc800078e0207 */
[----:B------:R-:W-:-:S04]  /*0110*/  IMAD.IADD R7, R7, 0x1, R0 ;  /* 0x0000000107077824 */ /* 0x000fc800078e0200 */
[----:B-1----:R-:W-:-:S04]  /*0120*/  IMAD.WIDE R8, R7, 0x4, R16 ;  /* 0x0000000407087825 */ /* 0x002fc800078e0210 */
[C---:B------:R-:W-:Y:S02]  /*0130*/  IMAD.WIDE R10, R6.reuse, 0x4, R8 ;  /* 0x00000004060a7825 */ /* 0x040fe400078e0208 */
[----:B------:R0:W2:Y:S02]  /*0140*/  LDG.E R9, desc[UR8][R8.64] ;  /* 0x0000000808097981 */ /* 0x0000a4000c1e1900 */
[C---:B------:R-:W-:Y:S02]  /*0150*/  IMAD.WIDE R12, R6.reuse, 0x4, R10 ;  /* 0x00000004060c7825 */ /* 0x040fe400078e020a */
[----:B------:R-:W3:Y:S02]  /*0160*/  LDG.E R11, desc[UR8][R10.64] ;  /* 0x000000080a0b7981 */ /* 0x000ee4000c1e1900 */
[C---:B------:R-:W-:Y:S02]  /*0170*/  IMAD.WIDE R20, R6.reuse, 0x4, R12 ;  /* 0x0000000406147825 */ /* 0x040fe400078e020c */
[----:B------:R-:W4:Y:S04]  /*0180*/  LDG.E R23, desc[UR8][R12.64] ;  /* 0x000000080c177981 */ /* 0x000f28000c1e1900 */
[----:B------:R-:W5:Y:S01]  /*0190*/  LDG.E R18, desc[UR8][R20.64] ;  /* 0x0000000814127981 */ /* 0x000f62000c1e1900 */
[----:B------:R-:W-:-:S05]  /*01a0*/  IMAD.WIDE R24, R6, 0x4, R20 ;  /* 0x0000000406187825 */ /* 0x000fca00078e0214 */
[----:B------:R1:W4:Y:S01]  /*01b0*/  LDG.E R19, desc[UR8][R24.64] ;  /* 0x0000000818137981 */ /* 0x000322000c1e1900 */
[----:B------:R-:W-:-:S05]  /*01c0*/  IMAD.WIDE R4, R6, 0x4, R24 ;  /* 0x0000000406047825 */ /* 0x000fca00078e0218 */
[----:B------:R1:W4:Y:S01]  /*01d0*/  LDG.E R26, desc[UR8][R4.64] ;  /* 0x00000008041a7981 */ /* 0x000322000c1e1900 */
[----:B0-----:R-:W0:Y:S01]  /*01e0*/  S2R R8, SR_CTAID.X ;  /* 0x0000000000087919 */ /* 0x001e220000002500 */
[----:B------:R-:W-:Y:S01]  /*01f0*/  IMAD.WIDE R14, R6, 0x4, R4 ;  /* 0x00000004060e7825 */ /* 0x000fe200078e0204 */
[----:B------:R-:W-:-:S04]  /*0200*/  ULEA UR4, UR7, UR6, 0x18 ;  /* 0x0000000607047291 */ /* 0x000fc8000f8ec0ff */
[----:B------:R-:W4:Y:S01]  /*0210*/  LDG.E R28, desc[UR8][R14.64] ;  /* 0x000000080e1c7981 */ /* 0x000f22000c1e1900 */
[----:B0-----:R-:W-:-:S04]  /*0220*/  IMAD R7, R8, 0x10, R7 ;  /* 0x0000001008077824 */ /* 0x001fc800078e0207 */
[----:B------:R-:W-:-:S04]  /*0230*/  VIADD R7, R7, 0x10 ;  /* 0x0000001007077836 */ /* 0x000fc80000000000 */
[----:B------:R-:W-:-:S04]  /*0240*/  IMAD.IADD R27, R7, 0x1, R6 ;  /* 0x00000001071b7824 */ /* 0x000fc800078e0206 */
[----:B------:R-:W-:-:S04]  /*0250*/  IMAD.IADD R29, R27, 0x1, R6 ;  /* 0x000000011b1d7824 */ /* 0x000fc800078e0206 */
[----:B-1----:R-:W-:Y:S02]  /*0260*/  IMAD.IADD R25, R29, 0x1, R6 ;  /* 0x000000011d197824 */ /* 0x002fe400078e0206 */
[----:B------:R-:W-:-:S04]  /*0270*/  IMAD.WIDE.U32 R12, R7, 0x4, R16 ;  /* 0x00000004070c7825 */ /* 0x000fc800078e0010 */
[----:B------:R-:W-:Y:S02]  /*0280*/  IMAD.WIDE.U32 R20, R27, 0x4, R16 ;  /* 0x000000041b147825 */ /* 0x000fe400078e0010 */
[----:B------:R-:W4:Y:S02]  /*0290*/  LDG.E R12, desc[UR8][R12.64] ;  /* 0x000000080c0c7981 */ /* 0x000f24000c1e1900 */
[C---:B------:R-:W-:Y:S02]  /*02a0*/  IMAD.IADD R7, R25.reuse, 0x1, R6 ;  /* 0x0000000119077824 */ /* 0x040fe400078e0206 */
[----:B------:R-:W-:Y:S01]  /*02b0*/  IMAD.WIDE.U32 R24, R25, 0x4, R16 ;  /* 0x0000000419187825 */ /* 0x000fe200078e0010 */
[----:B------:R0:W4:Y:S03]  /*02c0*/  LDG.E R10, desc[UR8][R20.64] ;  /* 0x00000008140a7981 */ /* 0x000126000c1e1900 */
[----:B------:R-:W-:-:S02]  /*02d0*/  IMAD.IADD R27, R7, 0x1, R6 ;  /* 0x00000001071b7824 */ /* 0x000fc400078e0206 */
[--C-:B------:R-:W-:Y:S02]  /*02e0*/  IMAD.WIDE.U32 R4, R29, 0x4, R16.reuse ;  /* 0x000000041d047825 */ /* 0x100fe400078e0010 */
[----:B------:R1:W4:Y:S02]  /*02f0*/  LDG.E R29, desc[UR8][R24.64] ;  /* 0x00000008181d7981 */ /* 0x000324000c1e1900 */
[----:B0-----:R-:W-:Y:S02]  /*0300*/  IMAD.WIDE.U32 R20, R7, 0x4, R16 ;  /* 0x0000000407147825 */ /* 0x001fe400078e0010 */
[----:B------:R0:W4:Y:S02]  /*0310*/  LDG.E R8, desc[UR8][R4.64] ;  /* 0x0000000804087981 */ /* 0x000124000c1e1900 */
[C---:B------:R-:W-:Y:S02]  /*0320*/  IMAD.IADD R7, R27.reuse, 0x1, R6 ;  /* 0x000000011b077824 */ /* 0x040fe400078e0206 */
[----:B-1----:R-:W-:-:S02]  /*0330*/  IMAD.WIDE.U32 R24, R27, 0x4, R16 ;  /* 0x000000041b187825 */ /* 0x002fc400078e0010 */
[----:B------:R1:W4:Y:S02]  /*0340*/  LDG.E R27, desc[UR8][R20.64] ;  /* 0x00000008141b7981 */ /* 0x000324000c1e1900 */
[----:B------:R-:W-:-:S04]  /*0350*/  IMAD.WIDE R14, R6, 0x4, R14 ;  /* 0x00000004060e7825 */ /* 0x000fc800078e020e */
[----:B0-----:R-:W-:Y:S02]  /*0360*/  IMAD.U32 R5, RZ, RZ, UR4 ;  /* 0x00000004ff057e24 */ /* 0x001fe4000f8e00ff */
[----:B------:R-:W4:Y:S01]  /*0370*/  LDG.E R14, desc[UR8][R14.64] ;  /* 0x000000080e0e7981 */ /* 0x000f22000c1e1900 */
[----:B-1----:R-:W-:-:S04]  /*0380*/  IMAD.WIDE.U32 R20, R7, 0x4, R16 ;  /* 0x0000000407147825 */ /* 0x002fc800078e0010 */
[--C-:B------:R-:W-:Y:S01]  /*0390*/  IMAD.IADD R7, R7, 0x1, R6.reuse ;  /* 0x0000000107077824 */ /* 0x100fe200078e0206 */
[----:B------:R0:W4:Y:S03]  /*03a0*/  LDG.E R13, desc[UR8][R20.64] ;  /* 0x00000008140d7981 */ /* 0x000126000c1e1900 */
[----:B------:R-:W-:Y:S01]  /*03b0*/  IMAD.IADD R22, R7, 0x1, R6 ;  /* 0x0000000107167824 */ /* 0x000fe200078e0206 */
[----:B------:R1:W4:Y:S01]  /*03c0*/  LDG.E R15, desc[UR8][R24.64] ;  /* 0x00000008180f7981 */ /* 0x000322000c1e1900 */
[----:B------:R-:W-:Y:S02]  /*03d0*/  IMAD R4, R0, 0x4, R5 ;  /* 0x0000000400047824 */ /* 0x000fe400078e0205 */
[----:B0-----:R-:W-:-:S04]  /*03e0*/  IMAD.WIDE.U32 R20, R22, 0x4, R16 ;  /* 0x0000000416147825 */ /* 0x001fc800078e0010 */
[----:B-1----:R-:W-:-:S04]  /*03f0*/  IMAD.WIDE.U32 R24, R7, 0x4, R16 ;  /* 0x0000000407187825 */ /* 0x002fc800078e0010 */
[--C-:B------:R-:W-:Y:S01]  /*0400*/  IMAD.IADD R7, R22, 0x1, R6.reuse ;  /* 0x0000000116077824 */ /* 0x100fe200078e0206 */
[----:B--2---:R0:W-:Y:S04]  /*0410*/  STS [R4], R9 ;  /* 0x0000000904007388 */ /* 0x0041e80000000800 */
[----:B0-----:R0:W2:Y:S04]  /*0420*/  LDG.E R9, desc[UR8][R20.64] ;  /* 0x0000000814097981 */ /* 0x0010a8000c1e1900 */
[----:B---3--:R1:W-:Y:S01]  /*0430*/  STS [R4+0x40], R11 ;  /* 0x0000400b04007388 */ /* 0x0083e20000000800 */
[----:B0-----:R-:W-:-:S04]  /*0440*/  IMAD.IADD R21, R7, 0x1, R6 ;  /* 0x0000000107157824 */ /* 0x001fc800078e0206 */
[--C-:B------:R-:W-:Y:S01]  /*0450*/  IMAD.IADD R20, R21, 0x1, R6.reuse ;  /* 0x0000000115147824 */ /* 0x100fe200078e0206 */
[----:B-1----:R0:W3:Y:S04]  /*0460*/  LDG.E R11, desc[UR8][R24.64] ;  /* 0x00000008180b7981 */ /* 0x0020e8000c1e1900 */
[----:B-----5:R-:W-:Y:S04]  /*0470*/  STS [R4+0xc0], R18 ;  /* 0x0000c01204007388 */ /* 0x020fe80000000800 */
[----:B----4-:R1:W-:Y:S01]  /*0480*/  STS [R4+0x100], R19 ;  /* 0x0001001304007388 */ /* 0x0103e20000000800 */
[----:B0-----:R-:W-:-:S03]  /*0490*/  IMAD.IADD R25, R20, 0x1, R6 ;  /* 0x0000000114197824 */ /* 0x001fc600078e0206 */
[----:B------:R0:W-:Y:S01]  /*04a0*/  STS [R4+0x140], R26 ;  /* 0x0001401a04007388 */ /* 0x0001e20000000800 */
[----:B------:R-:W-:Y:S02]  /*04b0*/  IMAD.IADD R24, R25, 0x1, R6 ;  /* 0x0000000119187824 */ /* 0x000fe400078e0206 */
[--C-:B-1----:R-:W-:Y:S01]  /*04c0*/  IMAD.WIDE.U32 R18, R21, 0x4, R16.reuse ;  /* 0x0000000415127825 */ /* 0x102fe200078e0010 */
[----:B------:R1:W-:Y:S04]  /*04d0*/  STS [R4+0x80], R23 ;  /* 0x0000801704007388 */ /* 0x0003e80000000800 */
[----:B0-----:R0:W4:Y:S01]  /*04e0*/  LDG.E R26, desc[UR8][R18.64] ;  /* 0x00000008121a7981 */ /* 0x001122000c1e1900 */
[----:B-1----:R-:W-:-:S04]  /*04f0*/  IMAD.WIDE.U32 R22, R7, 0x4, R16 ;  /* 0x0000000407167825 */ /* 0x002fc800078e0010 */
[--C-:B0-----:R-:W-:Y:S01]  /*0500*/  IMAD.IADD R18, R24, 0x1, R6.reuse ;  /* 0x0000000118127824 */ /* 0x101fe200078e0206 */
[----:B------:R0:W5:Y:S03]  /*0510*/  LDG.E R7, desc[UR8][R22.64] ;  /* 0x0000000816077981 */ /* 0x000166000c1e1900 */
[----:B------:R-:W-:Y:S02]  /*0520*/  IMAD.IADD R6, R18, 0x1, R6 ;  /* 0x0000000112067824 */ /* 0x000fe400078e0206 */
[----:B------:R-:W-:-:S04]  /*0530*/  IMAD.WIDE.U32 R20, R20, 0x4, R16 ;  /* 0x0000000414147825 */ /* 0x000fc800078e0010 */
[--C-:B------:R-:W-:Y:S02]  /*0540*/  IMAD.WIDE.U32 R18, R18, 0x4, R16.reuse ;  /* 0x0000000412127825 */ /* 0x100fe400078e0010 */
[----:B------:R-:W5:Y:S02]  /*0550*/  LDG.E R21, desc[UR8][R20.64] ;  /* 0x0000000814157981 */ /* 0x000f64000c1e1900 */
[--C-:B0-----:R-:W-:Y:S02]  /*0560*/  IMAD.WIDE.U32 R22, R25, 0x4, R16.reuse ;  /* 0x0000000419167825 */ /* 0x101fe400078e0010 */
[----:B------:R-:W5:Y:S02]  /*0570*/  LDG.E R19, desc[UR8][R18.64] ;  /* 0x0000000812137981 */ /* 0x000f64000c1e1900 */
[--C-:B------:R-:W-:Y:S02]  /*0580*/  IMAD.WIDE.U32 R24, R24, 0x4, R16.reuse ;  /* 0x0000000418187825 */ /* 0x100fe400078e0010 */
[----:B------:R-:W5:Y:S02]  /*0590*/  LDG.E R23, desc[UR8][R22.64] ;  /* 0x0000000816177981 */ /* 0x000f64000c1e1900 */
[----:B------:R-:W-:-:S02]  /*05a0*/  IMAD.WIDE.U32 R16, R6, 0x4, R16 ;  /* 0x0000000406107825 */ /* 0x000fc400078e0010 */
[----:B------:R-:W5:Y:S04]  /*05b0*/  LDG.E R25, desc[UR8][R24.64] ;  /* 0x0000000818197981 */ /* 0x000f68000c1e1900 */
[----:B------:R-:W5:Y:S04]  /*05c0*/  LDG.E R17, desc[UR8][R16.64] ;  /* 0x0000000810117981 */ /* 0x000f68000c1e1900 */
[----:B------:R1:W-:Y:S04]  /*05d0*/  STS [R4+0x180], R28 ;  /* 0x0001801c04007388 */ /* 0x0003e80000000800 */
[----:B------:R1:W-:Y:S04]  /*05e0*/  STS [R4+0x1c0], R14 ;  /* 0x0001c00e04007388 */ /* 0x0003e80000000800 */
[----:B------:R1:W-:Y:S04]  /*05f0*/  STS [R2], R12 ;  /* 0x0000000c02007388 */ /* 0x0003e80000000800 */
[----:B------:R1:W-:Y:S04]  /*0600*/  STS [R2+0x40], R10 ;  /* 0x0000400a02007388 */ /* 0x0003e80000000800 */
[----:B------:R1:W-:Y:S04]  /*0610*/  STS [R2+0x80], R8 ;  /* 0x0000800802007388 */ /* 0x0003e80000000800 */
[----:B------:R1:W-:Y:S04]  /*0620*/  STS [R2+0xc0], R29 ;  /* 0x0000c01d02007388 */ /* 0x0003e80000000800 */
[----:B------:R1:W-:Y:S04]  /*0630*/  STS [R2+0x100], R27 ;  /* 0x0001001b02007388 */ /* 0x0003e80000000800 */
[----:B------:R1:W-:Y:S04]  /*0640*/  STS [R2+0x140], R15 ;  /* 0x0001400f02007388 */ /* 0x0003e80000000800 */
[----:B------:R1:W-:Y:S04]  /*0650*/  STS [R2+0x180], R13 ;  /* 0x0001800d02007388 */ /* 0x0003e80000000800 */
[----:B--2---:R1:W-:Y:S04]  /*0660*/  STS [R2+0x200], R9 ;  /* 0x0002000902007388 */ /* 0x0043e80000000800 */
[----:B---3--:R1:W-:Y:S04]  /*0670*/  STS [R2+0x1c0], R11 ;  /* 0x0001c00b02007388 */ /* 0x0083e80000000800 */
[----:B----4-:R1:W-:Y:S04]  /*0680*/  STS [R2+0x280], R26 ;  /* 0x0002801a02007388 */ /* 0x0103e80000000800 */
[----:B-----5:R1:W-:Y:S04]  /*0690*/  STS [R2+0x240], R7 ;  /* 0x0002400702007388 */ /* 0x0203e80000000800 */
[----:B------:R1:W-:Y:S04]  /*06a0*/  STS [R2+0x2c0], R21 ;  /* 0x0002c01502007388 */ /* 0x0003e80000000800 */
[----:B------:R1:W-:Y:S04]  /*06b0*/  STS [R2+0x380], R19 ;  /* 0x0003801302007388 */ /* 0x0003e80000000800 */
[----:B------:R1:W-:Y:S04]  /*06c0*/  STS [R2+0x300], R23 ;  /* 0x0003001702007388 */ /* 0x0003e80000000800 */
[----:B------:R1:W-:Y:S04]  /*06d0*/  STS [R2+0x340], R25 ;  /* 0x0003401902007388 */ /* 0x0003e80000000800 */
[----:B------:R1:W-:Y:S01]  /*06e0*/  STS [R2+0x3c0], R17 ;  /* 0x0003c01102007388 */ /* 0x0003e20000000800 */
[----:B------:R-:W-:Y:S05]  /*06f0*/  BRA `(.L_x_7) ;  /* 0x0000000800c47947 */ /* 0x000fea0003800000 */
.L_x_6:
[----:B------:R-:W0:Y:S08]  /*0700*/  LDC.64 R20, c[0x0][0x388] ;  /* 0x0000e200ff147b82 */ /* 0x000e300000000a00 */
[----:B------:R-:W1:Y:S01]  /*0710*/  LDC.64 R16, c[0x0][0x380] ;  /* 0x0000e000ff107b82 */ /* 0x000e620000000a00 */
[----:B0-----:R-:W-:-:S04]  /*0720*/  VIADD R4, R21, 0x8 ;  /* 0x0000000815047836 */ /* 0x001fc80000000000 */
[----:B------:R-:W-:-:S05]  /*0730*/  IMAD R7, R4, R20, R21 ;  /* 0x0000001404077224 */ /* 0x000fca00078e0215 */
[----:B------:R-:W-:-:S04]  /*0740*/  IADD3 R5, P1, PT, R7, R0, RZ ;  /* 0x0000000007057210 */ /* 0x000fc80007f3e0ff */
[C---:B------:R-:W-:Y:S01]  /*0750*/  LEA.HI.X.SX32 R6, R7.reuse, RZ, 0x1, P1 ;  /* 0x000000ff07067211 */ /* 0x040fe200008f0eff */
[----:B------:R-:W-:Y:S01]  /*0760*/  IMAD.IADD R7, R7, 0x1, R20 ;  /* 0x0000000107077824 */ /* 0x000fe200078e0214 */
[----:B-1----:R-:W-:-:S04]  /*0770*/  LEA R4, P1, R5, R16, 0x2 ;  /* 0x0000001005047211 */ /* 0x002fc800078210ff */
[----:B------:R-:W-:Y:S02]  /*0780*/  LEA.HI.X R5, R5, R17, R6, 0x2, P1 ;  /* 0x0000001105057211 */ /* 0x000fe400008f1406 */
[----:B------:R-:W-:-:S03]  /*0790*/  IADD3 R6, P1, PT, R7, R0, RZ ;  /* 0x0000000007067210 */ /* 0x000fc60007f3e0ff */
[----:B------:R0:W2:Y:S01]  /*07a0*/  LDG.E R11, desc[UR8][R4.64+-0x40] ;  /* 0xffffc008040b7981 */ /* 0x0000a2000c1e1900 */
[C---:B------:R-:W-:Y:S01]  /*07b0*/  LEA.HI.X.SX32 R9, R7.reuse, RZ, 0x1, P1 ;  /* 0x000000ff07097211 */ /* 0x040fe200008f0eff */
[----:B------:R-:W-:Y:S01]  /*07c0*/  IMAD.IADD R13, R7, 0x1, R20 ;  /* 0x00000001070d7824 */ /* 0x000fe200078e0214 */
[----:B------:R-:W-:-:S04]  /*07d0*/  LEA R8, P1, R6, R16, 0x2 ;  /* 0x0000001006087211 */ /* 0x000fc800078210ff */
[----:B------:R-:W-:Y:S02]  /*07e0*/  LEA.HI.X R9, R6, R17, R9, 0x2, P1 ;  /* 0x0000001106097211 */ /* 0x000fe400008f1409 */
[----:B------:R-:W-:-:S03]  /*07f0*/  IADD3 R7, P1, PT, R13, R0, RZ ;  /* 0x000000000d077210 */ /* 0x000fc60007f3e0ff */
[----:B------:R1:W3:Y:S01]  /*0800*/  LDG.E R8, desc[UR8][R8.64+-0x40] ;  /* 0xffffc00808087981 */ /* 0x0002e2000c1e1900 */
[C---:B------:R-:W-:Y:S01]  /*0810*/  LEA.HI.X.SX32 R10, R13.reuse, RZ, 0x1, P1 ;  /* 0x000000ff0d0a7211 */ /* 0x040fe200008f0eff */
[----:B0-----:R-:W-:Y:S01]  /*0820*/  IMAD.IADD R5, R13, 0x1, R20 ;  /* 0x000000010d057824 */ /* 0x001fe200078e0214 */
[----:B------:R-:W-:-:S04]  /*0830*/  LEA R6, P1, R7, R16, 0x2 ;  /* 0x0000001007067211 */ /* 0x000fc800078210ff */
[----:B------:R-:W-:Y:S02]  /*0840*/  LEA.HI.X R7, R7, R17, R10, 0x2, P1 ;  /* 0x0000001107077211 */ /* 0x000fe400008f140a */
[----:B------:R-:W-:-:S03]  /*0850*/  IADD3 R4, P1, PT, R5, R0, RZ ;  /* 0x0000000005047210 */ /* 0x000fc60007f3e0ff */
[----:B------:R0:W4:Y:S01]  /*0860*/  LDG.E R6, desc[UR8][R6.64+-0x40] ;  /* 0xffffc00806067981 */ /* 0x000122000c1e1900 */
[C---:B------:R-:W-:Y:S01]  /*0870*/  LEA.HI.X.SX32 R10, R5.reuse, RZ, 0x1, P1 ;  /* 0x000000ff050a7211 */ /* 0x040fe200008f0eff */
[----:B------:R-:W-:Y:S01]  /*0880*/  IMAD.IADD R5, R5, 0x1, R20 ;  /* 0x0000000105057824 */ /* 0x000fe200078e0214 */
[----:B------:R-:W-:-:S04]  /*0890*/  LEA R12, P1, R4, R16, 0x2 ;  /* 0x00000010040c7211 */ /* 0x000fc800078210ff */
[----:B------:R-:W-:Y:S02]  /*08a0*/  LEA.HI.X R13, R4, R17, R10, 0x2, P1 ;  /* 0x00000011040d7211 */ /* 0x000fe400008f140a */
[----:B------:R-:W-:-:S03]  /*08b0*/  IADD3 R4, P1, PT, R5, R0, RZ ;  /* 0x0000000005047210 */ /* 0x000fc60007f3e0ff */
[----:B------:R5:W4:Y:S01]  /*08c0*/  LDG.E R27, desc[UR8][R12.64+-0x40] ;  /* 0xffffc0080c1b7981 */ /* 0x000b22000c1e1900 */
[C---:B-1----:R-:W-:Y:S01]  /*08d0*/  LEA.HI.X.SX32 R9, R5.reuse, RZ, 0x1, P1 ;  /* 0x000000ff05097211 */ /* 0x042fe200008f0eff */
[----:B------:R-:W-:Y:S01]  /*08e0*/  IMAD.IADD R5, R5, 0x1, R20 ;  /* 0x0000000105057824 */ /* 0x000fe200078e0214 */
[----:B------:R-:W-:-:S04]  /*08f0*/  LEA R14, P1, R4, R16, 0x2 ;  /* 0x00000010040e7211 */ /* 0x000fc800078210ff */
[----:B------:R-:W-:Y:S02]  /*0900*/  LEA.HI.X R15, R4, R17, R9, 0x2, P1 ;  /* 0x00000011040f7211 */ /* 0x000fe400008f1409 */
[C---:B------:R-:W-:Y:S01]  /*0910*/  IADD3 R9, P1, PT, R5.reuse, R0, RZ ;  /* 0x0000000005097210 */ /* 0x040fe20007f3e0ff */
[C---:B0-----:R-:W-:Y:S02]  /*0920*/  IMAD.IADD R7, R5.reuse, 0x1, R20 ;  /* 0x0000000105077824 */ /* 0x041fe400078e0214 */
[----:B------:R0:W4:Y:S01]  /*0930*/  LDG.E R26, desc[UR8][R14.64+-0x40] ;  /* 0xffffc0080e1a7981 */ /* 0x000122000c1e1900 */
[----:B------:R-:W-:Y:S02]  /*0940*/  LEA.HI.X.SX32 R10, R5, RZ, 0x1, P1 ;  /* 0x000000ff050a7211 */ /* 0x000fe400008f0eff */
[----:B------:R-:W-:-:S04]  /*0950*/  LEA R4, P1, R9, R16, 0x2 ;  /* 0x0000001009047211 */ /* 0x000fc800078210ff */
[----:B------:R-:W-:Y:S01]  /*0960*/  LEA.HI.X R5, R9, R17, R10, 0x2, P1 ;  /* 0x0000001109057211 */ /* 0x000fe200008f140a */
[C---:B------:R-:W-:Y:S01]  /*0970*/  IMAD.IADD R9, R7.reuse, 0x1, R20 ;  /* 0x0000000107097824 */ /* 0x040fe200078e0214 */
[----:B-----5:R-:W-:-:S03]  /*0980*/  IADD3 R13, P1, PT, R7, R0, RZ ;  /* 0x00000000070d7210 */ /* 0x020fc60007f3e0ff */
[----:B------:R1:W5:Y:S01]  /*0990*/  LDG.E R29, desc[UR8][R4.64+-0x40] ;  /* 0xffffc008041d7981 */ /* 0x000362000c1e1900 */
[----:B------:R-:W-:Y:S02]  /*09a0*/  LEA.HI.X.SX32 R18, R7, RZ, 0x1, P1 ;  /* 0x000000ff07127211 */ /* 0x000fe400008f0eff */
[----:B------:R-:W-:Y:S02]  /*09b0*/  LEA R12, P1, R13, R16, 0x2 ;  /* 0x000000100d0c7211 */ /* 0x000fe400078210ff */
[----:B------:R-:W-:Y:S02]  /*09c0*/  IADD3 R10, P2, PT, R9, R0, RZ ;  /* 0x00000000090a7210 */ /* 0x000fe40007f5e0ff */
[----:B------:R-:W-:-:S06]  /*09d0*/  LEA.HI.X R13, R13, R17, R18, 0x2, P1 ;  /* 0x000000110d0d7211 */ /* 0x000fcc00008f1412 */
[----:B------:R1:W5:Y:S01]  /*09e0*/  LDG.E R13, desc[UR8][R12.64+-0x40] ;  /* 0xffffc0080c0d7981 */ /* 0x000362000c1e1900 */
[----:B------:R-:W-:Y:S02]  /*09f0*/  LEA.HI.X.SX32 R9, R9, RZ, 0x1, P2 ;  /* 0x000000ff09097211 */ /* 0x000fe400010f0eff */
[----:B0-----:R-:W-:-:S04]  /*0a00*/  LEA R14, P2, R10, R16, 0x2 ;  /* 0x000000100a0e7211 */ /* 0x001fc800078410ff */
[----:B------:R-:W-:Y:S02]  /*0a10*/  LEA.HI.X R15, R10, R17, R9, 0x2, P2 ;  /* 0x000000110a0f7211 */ /* 0x000fe400010f1409 */
[----:B------:R-:W0:Y:S04]  /*0a20*/  S2R R10, SR_CTAID.X ;  /* 0x00000000000a7919 */ /* 0x000e280000002500 */
[----:B------:R1:W5:Y:S01]  /*0a30*/  LDG.E R15, desc[UR8][R14.64+-0x40] ;  /* 0xffffc0080e0f7981 */ /* 0x000362000c1e1900 */
[----:B0-----:R-:W-:-:S04]  /*0a40*/  IMAD R7, R10, 0x10, R21 ;  /* 0x000000100a077824 */ /* 0x001fc800078e0215 */
[----:B------:R-:W-:-:S04]  /*0a50*/  VIADD R7, R7, 0x10 ;  /* 0x0000001007077836 */ /* 0x000fc80000000000 */
[----:B------:R-:W-:-:S04]  /*0a60*/  IMAD R7, R7, R20, R21 ;  /* 0x0000001407077224 */ /* 0x000fc800078e0215 */
[C---:B-1----:R-:W-:Y:S01]  /*0a70*/  IMAD.IADD R5, R7.reuse, 0x1, R20 ;  /* 0x0000000107057824 */ /* 0x042fe200078e0214 */
[----:B------:R-:W-:-:S04]  /*0a80*/  IADD3 R19, P1, PT, R7, R0, RZ ;  /* 0x0000000007137210 */ /* 0x000fc80007f3e0ff */
[----:B------:R-:W-:Y:S02]  /*0a90*/  IADD3 R10, P2, PT, R5, R0, RZ ;  /* 0x00000000050a7210 */ /* 0x000fe40007f5e0ff */
[----:B------:R-:W-:Y:S01]  /*0aa0*/  LEA.HI.X.SX32 R22, R7, RZ, 0x1, P1 ;  /* 0x000000ff07167211 */ /* 0x000fe200008f0eff */
[----:B------:R-:W-:Y:S01]  /*0ab0*/  IMAD.IADD R7, R5, 0x1, R20 ;  /* 0x0000000105077824 */ /* 0x000fe200078e0214 */
[-C--:B------:R-:W-:Y:S02]  /*0ac0*/  LEA R4, P1, R19, R16.reuse, 0x2 ;  /* 0x0000001013047211 */ /* 0x080fe400078210ff */
[----:B------:R-:W-:Y:S02]  /*0ad0*/  LEA.HI.X.SX32 R12, R5, RZ, 0x1, P2 ;  /* 0x000000ff050c7211 */ /* 0x000fe400010f0eff */
[----:B------:R-:W-:Y:S02]  /*0ae0*/  LEA R18, P2, R10, R16, 0x2 ;  /* 0x000000100a127211 */ /* 0x000fe400078410ff */
[----:B------:R-:W-:-:S02]  /*0af0*/  IADD3 R9, P3, PT, R7, R0, RZ ;  /* 0x0000000007097210 */ /* 0x000fc40007f7e0ff */
[-C--:B------:R-:W-:Y:S01]  /*0b00*/  LEA.HI.X R5, R19, R17.reuse, R22, 0x2, P1 ;  /* 0x0000001113057211 */ /* 0x080fe200008f1416 */
[C---:B------:R-:W-:Y:S01]  /*0b10*/  IMAD.IADD R21, R7.reuse, 0x1, R20 ;  /* 0x0000000107157824 */ /* 0x040fe200078e0214 */
[-C--:B------:R-:W-:Y:S02]  /*0b20*/  LEA.HI.X R19, R10, R17.reuse, R12, 0x2, P2 ;  /* 0x000000110a137211 */ /* 0x080fe400010f140c */
[----:B------:R-:W-:Y:S02]  /*0b30*/  LEA.HI.X.SX32 R10, R7, RZ, 0x1, P3 ;  /* 0x000000ff070a7211 */ /* 0x000fe400018f0eff */
[----:B------:R-:W-:Y:S01]  /*0b40*/  LEA R24, P1, R9, R16, 0x2 ;  /* 0x0000001009187211 */ /* 0x000fe200078210ff */
[----:B------:R-:W-:Y:S01]  /*0b50*/  IMAD.IADD R23, R21, 0x1, R20 ;  /* 0x0000000115177824 */ /* 0x000fe200078e0214 */
[----:B------:R-:W5:Y:S02]  /*0b60*/  LDG.E R4, desc[UR8][R4.64+-0x40] ;  /* 0xffffc00804047981 */ /* 0x000f64000c1e1900 */
[----:B------:R-:W-:-:S02]  /*0b70*/  LEA.HI.X R25, R9, R17, R10, 0x2, P1 ;  /* 0x0000001109197211 */ /* 0x000fc400008f140a */
[-C--:B------:R-:W-:Y:S01]  /*0b80*/  IADD3 R10, P1, PT, R21, R0.reuse, RZ ;  /* 0x00000000150a7210 */ /* 0x080fe20007f3e0ff */
[----:B------:R0:W5:Y:S01]  /*0b90*/  LDG.E R9, desc[UR8][R18.64+-0x40] ;  /* 0xffffc00812097981 */ /* 0x000162000c1e1900 */
[C---:B------:R-:W-:Y:S01]  /*0ba0*/  IADD3 R14, P2, PT, R23.reuse, R0, RZ ;  /* 0x00000000170e7210 */ /* 0x040fe20007f5e0ff */
[----:B------:R-:W-:Y:S01]  /*0bb0*/  IMAD.IADD R12, R23, 0x1, R20 ;  /* 0x00000001170c7824 */ /* 0x000fe200078e0214 */
[----:B------:R-:W-:Y:S01]  /*0bc0*/  LEA.HI.X.SX32 R21, R21, RZ, 0x1, P1 ;  /* 0x000000ff15157211 */ /* 0x000fe200008f0eff */
[----:B------:R1:W5:Y:S01]  /*0bd0*/  LDG.E R7, desc[UR8][R24.64+-0x40] ;  /* 0xffffc00818077981 */ /* 0x000362000c1e1900 */
[----:B------:R-:W-:Y:S02]  /*0be0*/  LEA.HI.X.SX32 R23, R23, RZ, 0x1, P2 ;  /* 0x000000ff17177211 */ /* 0x000fe400010f0eff */
[-C--:B0-----:R-:W-:Y:S02]  /*0bf0*/  LEA R18, P1, R10, R16.reuse, 0x2 ;  /* 0x000000100a127211 */ /* 0x081fe400078210ff */
[----:B------:R-:W-:-:S02]  /*0c00*/  LEA R22, P2, R14, R16, 0x2 ;  /* 0x000000100e167211 */ /* 0x000fc400078410ff */
[-C--:B------:R-:W-:Y:S01]  /*0c10*/  LEA.HI.X R19, R10, R17.reuse, R21, 0x2, P1 ;  /* 0x000000110a137211 */ /* 0x080fe200008f1415 */
[C---:B------:R-:W-:Y:S01]  /*0c20*/  IMAD.IADD R21, R12.reuse, 0x1, R20 ;  /* 0x000000010c157824 */ /* 0x040fe200078e0214 */
[----:B------:R-:W-:Y:S02]  /*0c30*/  IADD3 R5, P3, PT, R12, R0, RZ ;  /* 0x000000000c057210 */ /* 0x000fe40007f7e0ff */
[-C--:B------:R-:W-:Y:S01]  /*0c40*/  LEA.HI.X R23, R14, R17.reuse, R23, 0x2, P2 ;  /* 0x000000110e177211 */ /* 0x080fe200010f1417 */
[----:B------:R0:W5:Y:S01]  /*0c50*/  LDG.E R28, desc[UR8][R18.64+-0x40] ;  /* 0xffffc008121c7981 */ /* 0x000162000c1e1900 */
[----:B------:R-:W-:Y:S02]  /*0c60*/  LEA.HI.X.SX32 R12, R12, RZ, 0x1, P3 ;  /* 0x000000ff0c0c7211 */ /* 0x000fe400018f0eff */
[----:B-1----:R-:W-:Y:S01]  /*0c70*/  LEA R24, P1, R5, R16, 0x2 ;  /* 0x0000001005187211 */ /* 0x002fe200078210ff */
[----:B------:R-:W-:Y:S01]  /*0c80*/  ULEA UR4, UR7, UR6, 0x18 ;  /* 0x0000000607047291 */ /* 0x000fe2000f8ec0ff */
[----:B------:R-:W-:Y:S01]  /*0c90*/  IADD3 R10, P2, PT, R21, R0, RZ ;  /* 0x00000000150a7210 */ /* 0x000fe20007f5e0ff */
[----:B------:R1:W5:Y:S01]  /*0ca0*/  LDG.E R22, desc[UR8][R22.64+-0x40] ;  /* 0xffffc00816167981 */ /* 0x000362000c1e1900 */
[----:B------:R-:W-:-:S02]  /*0cb0*/  LEA.HI.X R25, R5, R17, R12, 0x2, P1 ;  /* 0x0000001105197211 */ /* 0x000fc400008f140c */
[C---:B------:R-:W-:Y:S02]  /*0cc0*/  LEA.HI.X.SX32 R5, R21.reuse, RZ, 0x1, P2 ;  /* 0x000000ff15057211 */ /* 0x040fe400010f0eff */
[C---:B0-----:R-:W-:Y:S01]  /*0cd0*/  LEA R18, P1, R10.reuse, R16, 0x2 ;  /* 0x000000100a127211 */ /* 0x041fe200078210ff */
[----:B------:R-:W-:Y:S01]  /*0ce0*/  IMAD.IADD R21, R21, 0x1, R20 ;  /* 0x0000000115157824 */ /* 0x000fe200078e0214 */
[----:B------:R-:W5:Y:S02]  /*0cf0*/  LDG.E R14, desc[UR8][R24.64+-0x40] ;  /* 0xffffc008180e7981 */ /* 0x000f64000c1e1900 */
[----:B------:R-:W-:Y:S01]  /*0d00*/  LEA.HI.X R19, R10, R17, R5, 0x2, P1 ;  /* 0x000000110a137211 */ /* 0x000fe200008f1405 */
[----:B------:R-:W-:-:S04]  /*0d10*/  IMAD.U32 R5, RZ, RZ, UR4 ;  /* 0x00000004ff057e24 */ /* 0x000fc8000f8e00ff */
[----:B------:R0:W5:Y:S01]  /*0d20*/  LDG.E R12, desc[UR8][R18.64+-0x40] ;  /* 0xffffc008120c7981 */ /* 0x000162000c1e1900 */
[----:B-1----:R-:W-:Y:S01]  /*0d30*/  IMAD R23, R0, 0x4, R5 ;  /* 0x0000000400177824 */ /* 0x002fe200078e0205 */
[----:B0-----:R-:W-:-:S04]  /*0d40*/  IADD3 R18, P1, PT, R21, R0, RZ ;  /* 0x0000000015127210 */ /* 0x001fc80007f3e0ff */
[C---:B------:R-:W-:Y:S01]  /*0d50*/  LEA.HI.X.SX32 R19, R21.reuse, RZ, 0x1, P1 ;  /* 0x000000ff15137211 */ /* 0x040fe200008f0eff */
[--C-:B------:R-:W-:Y:S01]  /*0d60*/  IMAD.IADD R21, R21, 0x1, R20.reuse ;  /* 0x0000000115157824 */ /* 0x100fe200078e0214 */
[C---:B------:R-:W-:Y:S01]  /*0d70*/  LEA R10, P1, R18.reuse, R16, 0x2 ;  /* 0x00000010120a7211 */ /* 0x040fe200078210ff */
[----:B--2---:R0:W-:Y:S03]  /*0d80*/  STS [R23+0x1c0], R11 ;  /* 0x0001c00b17007388 */ /* 0x0041e60000000800 */
[-C--:B0-----:R-:W-:Y:S02]  /*0d90*/  LEA.HI.X R11, R18, R17.reuse, R19, 0x2, P1 ;  /* 0x00000011120b7211 */ /* 0x081fe400008f1413 */
[C---:B------:R-:W-:Y:S01]  /*0da0*/  IADD3 R24, P1, PT, R21.reuse, R0, RZ ;  /* 0x0000000015187210 */ /* 0x040fe20007f3e0ff */
[----:B---3--:R0:W-:Y:S03]  /*0db0*/  STS [R23+0x200], R8 ;  /* 0x0002000817007388 */ /* 0x0081e60000000800 */
[C---:B------:R-:W-:Y:S01]  /*0dc0*/  LEA.HI.X.SX32 R19, R21.reuse, RZ, 0x1, P1 ;  /* 0x000000ff15137211 */ /* 0x040fe200008f0eff */
[----:B------:R-:W-:Y:S01]  /*0dd0*/  IMAD.IADD R21, R21, 0x1, R20 ;  /* 0x0000000115157824 */ /* 0x000fe200078e0214 */
[C---:B------:R-:W-:Y:S01]  /*0de0*/  LEA R18, P1, R24.reuse, R16, 0x2 ;  /* 0x0000001018127211 */ /* 0x040fe200078210ff */
[----:B------:R-:W2:Y:S03]  /*0df0*/  LDG.E R10, desc[UR8][R10.64+-0x40] ;  /* 0xffffc0080a0a7981 */ /* 0x000ea6000c1e1900 */
[----:B------:R-:W-:-:S02]  /*0e00*/  LEA.HI.X R19, R24, R17, R19, 0x2, P1 ;  /* 0x0000001118137211 */ /* 0x000fc400008f1413 */
[----:B------:R-:W-:-:S03]  /*0e10*/  IADD3 R25, P1, PT, R21, R0, RZ ;  /* 0x0000000015197210 */ /* 0x000fc60007f3e0ff */
[----:B0-----:R0:W3:Y:S02]  /*0e20*/  LDG.E R8, desc[UR8][R18.64+-0x40] ;  /* 0xffffc00812087981 */ /* 0x0010e4000c1e1900 */
[C---:B0-----:R-:W-:Y:S01]  /*0e30*/  LEA.HI.X.SX32 R18, R21.reuse, RZ, 0x1, P1 ;  /* 0x000000ff15127211 */ /* 0x041fe200008f0eff */
[----:B------:R-:W-:Y:S01]  /*0e40*/  IMAD.IADD R21, R21, 0x1, R20 ;  /* 0x0000000115157824 */ /* 0x000fe200078e0214 */
[----:B------:R-:W-:-:S04]  /*0e50*/  LEA R24, P1, R25, R16, 0x2 ;  /* 0x0000001019187211 */ /* 0x000fc800078210ff */
[----:B------:R-:W-:Y:S02]  /*0e60*/  LEA.HI.X R25, R25, R17, R18, 0x2, P1 ;  /* 0x0000001119197211 */ /* 0x000fe400008f1412 */
[C---:B------:R-:W-:Y:S01]  /*0e70*/  IADD3 R11, P1, PT, R21.reuse, R0, RZ ;  /* 0x00000000150b7210 */ /* 0x040fe20007f3e0ff */
[----:B----4-:R0:W-:Y:S04]  /*0e80*/  STS [R23+0x240], R6 ;  /* 0x0002400617007388 */ /* 0x0101e80000000800 */
[----:B0-----:R0:W4:Y:S02]  /*0e90*/  LDG.E R6, desc[UR8][R24.64+-0x40] ;  /* 0xffffc00818067981 */ /* 0x001124000c1e1900 */
[----:B0-----:R-:W-:Y:S02]  /*0ea0*/  LEA.HI.X.SX32 R24, R21, RZ, 0x1, P1 ;  /* 0x000000ff15187211 */ /* 0x001fe400008f0eff */
[----:B------:R-:W-:Y:S01]  /*0eb0*/  LEA R18, P1, R11, R16, 0x2 ;  /* 0x000000100b127211 */ /* 0x000fe200078210ff */
[----:B------:R-:W-:-:S03]  /*0ec0*/  IMAD.IADD R21, R21, 0x1, R20 ;  /* 0x0000000115157824 */ /* 0x000fc600078e0214 */
[----:B------:R-:W-:-:S05]  /*0ed0*/  LEA.HI.X R19, R11, R17, R24, 0x2, P1 ;  /* 0x000000110b137211 */ /* 0x000fca00008f1418 */
[----:B------:R0:W4:Y:S02]  /*0ee0*/  LDG.E R11, desc[UR8][R18.64+-0x40] ;  /* 0xffffc008120b7981 */ /* 0x000124000c1e1900 */
[----:B0-----:R-:W-:-:S04]  /*0ef0*/  IADD3 R18, P1, PT, R21, R0, RZ ;  /* 0x0000000015127210 */ /* 0x001fc80007f3e0ff */
[C---:B------:R-:W-:Y:S01]  /*0f00*/  LEA.HI.X.SX32 R19, R21.reuse, RZ, 0x1, P1 ;  /* 0x000000ff15137211 */ /* 0x040fe200008f0eff */
[----:B------:R-:W-:Y:S01]  /*0f10*/  IMAD.IADD R21, R21, 0x1, R20 ;  /* 0x0000000115157824 */ /* 0x000fe200078e0214 */
[C---:B------:R-:W-:Y:S01]  /*0f20*/  LEA R24, P1, R18.reuse, R16, 0x2 ;  /* 0x0000001012187211 */ /* 0x040fe200078210ff */
[----:B------:R0:W-:Y:S03]  /*0f30*/  STS [R23+0x280], R27 ;  /* 0x0002801b17007388 */ /* 0x0001e60000000800 */
[----:B------:R-:W-:Y:S01]  /*0f40*/  LEA.HI.X R25, R18, R17, R19, 0x2, P1 ;  /* 0x0000001112197211 */ /* 0x000fe200008f1413 */
[----:B------:R1:W-:Y:S04]  /*0f50*/  STS [R23+0x2c0], R26 ;  /* 0x0002c01a17007388 */ /* 0x0003e80000000800 */
[----:B------:R1:W4:Y:S01]  /*0f60*/  LDG.E R24, desc[UR8][R24.64+-0x40] ;  /* 0xffffc00818187981 */ /* 0x000322000c1e1900 */
[----:B0-----:R-:W-:-:S04]  /*0f70*/  IADD3 R27, P1, PT, R21, R0, RZ ;  /* 0x00000000151b7210 */ /* 0x001fc80007f3e0ff */
[C---:B------:R-:W-:Y:S01]  /*0f80*/  LEA.HI.X.SX32 R18, R21.reuse, RZ, 0x1, P1 ;  /* 0x000000ff15127211 */ /* 0x040fe200008f0eff */
[----:B------:R-:W-:Y:S01]  /*0f90*/  IMAD.IADD R21, R21, 0x1, R20 ;  /* 0x0000000115157824 */ /* 0x000fe200078e0214 */
[----:B-1----:R-:W-:-:S04]  /*0fa0*/  LEA R26, P1, R27, R16, 0x2 ;  /* 0x000000101b1a7211 */ /* 0x002fc800078210ff */
[----:B------:R-:W-:Y:S01]  /*0fb0*/  LEA.HI.X R27, R27, R17, R18, 0x2, P1 ;  /* 0x000000111b1b7211 */ /* 0x000fe200008f1412 */
[C-C-:B------:R-:W-:Y:S01]  /*0fc0*/  IMAD.IADD R25, R21.reuse, 0x1, R20.reuse ;  /* 0x0000000115197824 */ /* 0x140fe200078e0214 */
[----:B------:R-:W-:Y:S01]  /*0fd0*/  IADD3 R19, P1, PT, R21, R0, RZ ;  /* 0x0000000015137210 */ /* 0x000fe20007f3e0ff */
[----:B-----5:R0:W-:Y:S04]  /*0fe0*/  STS [R23+0x300], R29 ;  /* 0x0003001d17007388 */ /* 0x0201e80000000800 */
[----:B------:R1:W5:Y:S01]  /*0ff0*/  LDG.E R26, desc[UR8][R26.64+-0x40] ;  /* 0xffffc0081a1a7981 */ /* 0x000362000c1e1900 */
[----:B0-----:R-:W-:Y:S01]  /*1000*/  IMAD.IADD R29, R25, 0x1, R20 ;  /* 0x00000001191d7824 */ /* 0x001fe200078e0214 */
[----:B-1----:R-:W-:Y:S02]  /*1010*/  LEA.HI.X.SX32 R27, R21, RZ, 0x1, P1 ;  /* 0x000000ff151b7211 */ /* 0x002fe400008f0eff */
[----:B------:R-:W-:-:S02]  /*1020*/  LEA R18, P1, R19, R16, 0x2 ;  /* 0x0000001013127211 */ /* 0x000fc400078210ff */
[----:B------:R-:W-:Y:S01]  /*1030*/  IADD3 R21, P2, PT, R25, R0, RZ ;  /* 0x0000000019157210 */ /* 0x000fe20007f5e0ff */
[----:B------:R0:W-:Y:S01]  /*1040*/  STS [R23+0x340], R13 ;  /* 0x0003400d17007388 */ /* 0x0001e20000000800 */
[-C--:B------:R-:W-:Y:S02]  /*1050*/  LEA.HI.X R19, R19, R17.reuse, R27, 0x2, P1 ;  /* 0x0000001113137211 */ /* 0x080fe400008f141b */
[----:B------:R-:W-:Y:S02]  /*1060*/  LEA.HI.X.SX32 R25, R25, RZ, 0x1, P2 ;  /* 0x000000ff19197211 */ /* 0x000fe400010f0eff */
[----:B------:R-:W-:Y:S01]  /*1070*/  LEA R20, P1, R21, R16, 0x2 ;  /* 0x0000001015147211 */ /* 0x000fe200078210ff */
[----:B------:R-:W5:Y:S01]  /*1080*/  LDG.E R18, desc[UR8][R18.64+-0x40] ;  /* 0xffffc00812127981 */ /* 0x000f62000c1e1900 */
[----:B0-----:R-:W-:Y:S02]  /*1090*/  IADD3 R13, P2, PT, R29, R0, RZ ;  /* 0x000000001d0d7210 */ /* 0x001fe40007f5e0ff */
[----:B------:R-:W-:-:S02]  /*10a0*/  LEA.HI.X R21, R21, R17, R25, 0x2, P1 ;  /* 0x0000001115157211 */ /* 0x000fc400008f1419 */
[----:B------:R-:W-:Y:S02]  /*10b0*/  LEA.HI.X.SX32 R29, R29, RZ, 0x1, P2 ;  /* 0x000000ff1d1d7211 */ /* 0x000fe400010f0eff */
[C---:B------:R-:W-:Y:S01]  /*10c0*/  LEA R16, P1, R13.reuse, R16, 0x2 ;  /* 0x000000100d107211 */ /* 0x040fe200078210ff */
[----:B------:R-:W5:Y:S03]  /*10d0*/  LDG.E R20, desc[UR8][R20.64+-0x40] ;  /* 0xffffc00814147981 */ /* 0x000f66000c1e1900 */
[----:B------:R-:W-:-:S05]  /*10e0*/  LEA.HI.X R17, R13, R17, R29, 0x2, P1 ;  /* 0x000000110d117211 */ /* 0x000fca00008f141d */
[----:B------:R-:W5:Y:S04]  /*10f0*/  LDG.E R16, desc[UR8][R16.64+-0x40] ;  /* 0xffffc00810107981 */ /* 0x000f68000c1e1900 */
[----:B------:R0:W-:Y:S04]  /*1100*/  STS [R23+0x380], R15 ;  /* 0x0003800f17007388 */ /* 0x0001e80000000800 */
[----:B------:R0:W-:Y:S04]  /*1110*/  STS [R3+-0x40], R4 ;  /* 0xffffc00403007388 */ /* 0x0001e80000000800 */
[----:B------:R0:W-:Y:S04]  /*1120*/  STS [R3], R9 ;  /* 0x0000000903007388 */ /* 0x0001e80000000800 */
        /* <DEDUP_REMOVED lines=8> */
[----:B------:R0:W-:Y:S04]  /*11b0*/  STS [R3+0x240], R11 ;  /* 0x0002400b03007388 */ /* 0x0001e80000000800 */
[----:B------:R0:W-:Y:S04]  /*11c0*/  STS [R3+0x280], R24 ;  /* 0x0002801803007388 */ /* 0x0001e80000000800 */
[----:B-----5:R0:W-:Y:S04]  /*11d0*/  STS [R3+0x2c0], R26 ;  /* 0x0002c01a03007388 */ /* 0x0201e80000000800 */
[----:B------:R0:W-:Y:S04]  /*11e0*/  STS [R3+0x300], R18 ;  /* 0x0003001203007388 */ /* 0x0001e80000000800 */
[----:B------:R0:W-:Y:S04]  /*11f0*/  STS [R3+0x340], R20 ;  /* 0x0003401403007388 */ /* 0x0001e80000000800 */
[----:B------:R0:W-:Y:S02]  /*1200*/  STS [R3+0x380], R16 ;  /* 0x0003801003007388 */ /* 0x0001e40000000800 */
.L_x_7:
[----:B------:R-:W-:Y:S05]  /*1210*/  BSYNC.RECONVERGENT B0 ;  /* 0x0000000000007941 */ /* 0x000fea0003800200 */
.L_x_5:
[----:B------:R-:W-:Y:S06]  /*1220*/  BAR.SYNC.DEFER_BLOCKING 0x0 ;  /* 0x0000000000007b1d */ /* 0x000fec0000010000 */
[----:B------:R-:W-:Y:S04]  /*1230*/  BSSY.RECONVERGENT B0, `(.L_x_8) ;  /* 0x00000ef000007945 */ /* 0x000fe80003800200 */
[----:B------:R-:W-:Y:S05]  /*1240*/  @P0 BRA `(.L_x_9) ;  /* 0x0000000400cc0947 */ /* 0x000fea0003800000 */
[----:B01----:R-:W-:Y:S01]  /*1250*/  VIADD R4, R2, 0x100 ;  /* 0x0000010002047836 */ /* 0x003fe20000000000 */
[----:B------:R-:W-:Y:S01]  /*1260*/  PRMT R6, RZ, 0x7610, R6 ;  /* 0x00007610ff067816 */ /* 0x000fe20000000006 */
[----:B------:R-:W-:Y:S01]  /*1270*/  IMAD.MOV.U32 R11, RZ, RZ, 0x1 ;  /* 0x00000001ff0b7424 */ /* 0x000fe200078e00ff */
[----:B------:R-:W-:Y:S01]  /*1280*/  PRMT R8, RZ, 0x7610, R8 ;  /* 0x00007610ff087816 */ /* 0x000fe20000000008 */
[----:B------:R-:W-:-:S07]  /*1290*/  IMAD.MOV.U32 R5, RZ, RZ, RZ ;  /* 0x000000ffff057224 */ /* 0x000fce00078e00ff */
.L_x_16:
[----:B0-23--:R-:W-:Y:S01]  /*12a0*/  IMAD R7, R11, 0x40, R2 ;  /* 0x000000400b077824 */ /* 0x00dfe200078e0202 */
[----:B------:R-:W-:Y:S01]  /*12b0*/  ISETP.GE.U32.AND P0, PT, R5, 0x7, PT ;  /* 0x000000070500780c */ /* 0x000fe20003f06070 */
[----:B------:R-:W-:Y:S02]  /*12c0*/  IMAD.MOV.U32 R5, RZ, RZ, R11 ;  /* 0x000000ffff057224 */ /* 0x000fe400078e000b */
[----:B------:R-:W-:Y:S01]  /*12d0*/  VIADD R8, R8, 0x1 ;  /* 0x0000000108087836 */ /* 0x000fe20000000000 */
[----:B-1----:R0:W1:Y:S01]  /*12e0*/  LDS R14, [R7] ;  /* 0x00000000070e7984 */ /* 0x0020620000000800 */
[----:B------:R-:W-:Y:S01]  /*12f0*/  IMAD.MOV.U32 R9, RZ, RZ, RZ ;  /* 0x000000ffff097224 */ /* 0x000fe200078e00ff */
[----:B------:R-:W-:-:S07]  /*1300*/  LOP3.LUT P1, RZ, R5, 0x7, RZ, 0xc0, !PT ;  /* 0x0000000705ff7812 */ /* 0x000fce000782c0ff */
[----:B0-----:R-:W-:Y:S06]  /*1310*/  @!P0 BRA `(.L_x_10) ;  /* 0x0000000000b88947 */ /* 0x001fec0003800000 */
[----:B------:R-:W0:Y:S01]  /*1320*/  S2R R10, SR_CgaCtaId ;  /* 0x00000000000a7919 */ /* 0x000e220000008800 */
[----:B------:R-:W-:Y:S02]  /*1330*/  MOV R9, 0x400 ;  /* 0x0000040000097802 */ /* 0x000fe40000000f00 */
[----:B------:R-:W-:-:S05]  /*1340*/  LOP3.LUT R12, R5, 0xfffffff8, RZ, 0xc0, !PT ;  /* 0xfffffff8050c7812 */ /* 0x000fca00078ec0ff */
[----:B------:R-:W-:Y:S01]  /*1350*/  IMAD.MOV R12, RZ, RZ, -R12 ;  /* 0x000000ffff0c7224 */ /* 0x000fe200078e0a0c */
[----:B0-----:R-:W-:Y:S02]  /*1360*/  LEA R10, R10, R9, 0x18 ;  /* 0x000000090a0a7211 */ /* 0x001fe400078ec0ff */
[----:B------:R-:W-:-:S03]  /*1370*/  LOP3.LUT R9, R5, 0x7ffffff8, RZ, 0xc0, !PT ;  /* 0x7ffffff805097812 */ /* 0x000fc600078ec0ff */
[----:B------:R-:W-:Y:S02]  /*1380*/  IMAD R13, R11, 0x40, R10 ;  /* 0x000000400b0d7824 */ /* 0x000fe400078e020a */
[----:B------:R-:W-:Y:S02]  /*1390*/  IMAD.MOV.U32 R10, RZ, RZ, R4 ;  /* 0x000000ffff0a7224 */ /* 0x000fe400078e0004 */
[----:B------:R-:W-:-:S07]  /*13a0*/  VIADD R13, R13, 0x10 ;  /* 0x000000100d0d7836 */ /* 0x000fce0000000000 */
.L_x_11:
[----:B------:R-:W-:Y:S01]  /*13b0*/  LDS R15, [R13+-0x10] ;  /* 0xfffff0000d0f7984 */ /* 0x000fe20000000800 */
[----:B------:R-:W-:-:S03]  /*13c0*/  VIADD R12, R12, 0x8 ;  /* 0x000000080c0c7836 */ /* 0x000fc60000000000 */
[----:B------:R-:W1:Y:S02]  /*13d0*/  LDS R16, [R10+-0x100] ;  /* 0xffff00000a107984 */ /* 0x000e640000000800 */
[----:B------:R-:W-:Y:S01]  /*13e0*/  ISETP.NE.AND P0, PT, R12, RZ, PT ;  /* 0x000000ff0c00720c */ /* 0x000fe20003f05270 */
[----:B-1----:R-:W-:-:S05]  /*13f0*/  FFMA R16, -R15, R16, R14 ;  /* 0x000000100f107223 */ /* 0x002fca000000010e */
[----:B------:R-:W-:Y:S04]  /*1400*/  STS [R7], R16 ;  /* 0x0000001007007388 */ /* 0x000fe80000000800 */
[----:B------:R-:W-:Y:S04]  /*1410*/  LDS R15, [R13+-0xc] ;  /* 0xfffff4000d0f7984 */ /* 0x000fe80000000800 */
[----:B0-----:R-:W0:Y:S02]  /*1420*/  LDS R14, [R10+-0xc0] ;  /* 0xffff40000a0e7984 */ /* 0x001e240000000800 */
[----:B0-----:R-:W-:-:S05]  /*1430*/  FFMA R14, -R15, R14, R16 ;  /* 0x0000000e0f0e7223 */ /* 0x001fca0000000110 */
[----:B------:R-:W-:Y:S04]  /*1440*/  STS [R7], R14 ;  /* 0x0000000e07007388 */ /* 0x000fe80000000800 */
[----:B------:R-:W-:Y:S04]  /*1450*/  LDS R15, [R13+-0x8] ;  /* 0xfffff8000d0f7984 */ /* 0x000fe80000000800 */
[----:B------:R-:W0:Y:S02]  /*1460*/  LDS R17, [R10+-0x80] ;  /* 0xffff80000a117984 */ /* 0x000e240000000800 */
[----:B0-----:R-:W-:-:S05]  /*1470*/  FFMA R18, -R15, R17, R14 ;  /* 0x000000110f127223 */ /* 0x001fca000000010e */
[----:B------:R-:W-:Y:S04]  /*1480*/  STS [R7], R18 ;  /* 0x0000001207007388 */ /* 0x000fe80000000800 */
[----:B------:R-:W-:Y:S04]  /*1490*/  LDS R15, [R13+-0x4] ;  /* 0xfffffc000d0f7984 */ /* 0x000fe80000000800 */
[----:B------:R-:W0:Y:S02]  /*14a0*/  LDS R17, [R10+-0x40] ;  /* 0xffffc0000a117984 */ /* 0x000e240000000800 */
[----:B0-----:R-:W-:-:S05]  /*14b0*/  FFMA R16, -R15, R17, R18 ;  /* 0x000000110f107223 */ /* 0x001fca0000000112 */
[----:B------:R-:W-:Y:S04]  /*14c0*/  STS [R7], R16 ;  /* 0x0000001007007388 */ /* 0x000fe80000000800 */
[----:B------:R-:W-:Y:S04]  /*14d0*/  LDS R15, [R13] ;  /* 0x000000000d0f7984 */ /* 0x000fe80000000800 */
[----:B------:R-:W0:Y:S02]  /*14e0*/  LDS R17, [R10] ;  /* 0x000000000a117984 */ /* 0x000e240000000800 */
[----:B0-----:R-:W-:-:S05]  /*14f0*/  FFMA R14, -R15, R17, R16 ;  /* 0x000000110f0e7223 */ /* 0x001fca0000000110 */
[----:B------:R-:W-:Y:S04]  /*1500*/  STS [R7], R14 ;  /* 0x0000000e07007388 */ /* 0x000fe80000000800 */
[----:B------:R-:W-:Y:S04]  /*1510*/  LDS R15, [R13+0x4] ;  /* 0x000004000d0f7984 */ /* 0x000fe80000000800 */
[----:B------:R-:W0:Y:S02]  /*1520*/  LDS R17, [R10+0x40] ;  /* 0x000040000a117984 */ /* 0x000e240000000800 */
[----:B0-----:R-:W-:-:S05]  /*1530*/  FFMA R18, -R15, R17, R14 ;  /* 0x000000110f127223 */ /* 0x001fca000000010e */
[----:B------:R-:W-:Y:S04]  /*1540*/  STS [R7], R18 ;  /* 0x0000001207007388 */ /* 0x000fe80000000800 */
[----:B------:R-:W-:Y:S04]  /*1550*/  LDS R15, [R13+0x8] ;  /* 0x000008000d0f7984 */ /* 0x000fe80000000800 */
[----:B------:R-:W0:Y:S02]  /*1560*/  LDS R17, [R10+0x80] ;  /* 0x000080000a117984 */ /* 0x000e240000000800 */
[----:B0-----:R-:W-:-:S05]  /*1570*/  FFMA R16, -R15, R17, R18 ;  /* 0x000000110f107223 */ /* 0x001fca0000000112 */
[----:B------:R-:W-:Y:S04]  /*1580*/  STS [R7], R16 ;  /* 0x0000001007007388 */ /* 0x000fe80000000800 */
[----:B------:R0:W-:Y:S04]  /*1590*/  LDS R15, [R13+0xc] ;  /* 0x00000c000d0f7984 */ /* 0x0001e80000000800 */
[----:B------:R1:W2:Y:S01]  /*15a0*/  LDS R17, [R10+0xc0] ;  /* 0x0000c0000a117984 */ /* 0x0002a20000000800 */
[----:B0-----:R-:W-:Y:S02]  /*15b0*/  VIADD R13, R13, 0x20 ;  /* 0x000000200d0d7836 */ /* 0x001fe40000000000 */
[----:B-1----:R-:W-:-:S02]  /*15c0*/  VIADD R10, R10, 0x200 ;  /* 0x000002000a0a7836 */ /* 0x002fc40000000000 */
[----:B--2---:R-:W-:-:S05]  /*15d0*/  FFMA R14, -R15, R17, R16 ;  /* 0x000000110f0e7223 */ /* 0x004fca0000000110 */
[----:B------:R0:W-:Y:S01]  /*15e0*/  STS [R7], R14 ;  /* 0x0000000e07007388 */ /* 0x0001e20000000800 */
[----:B------:R-:W-:Y:S05]  /*15f0*/  @P0 BRA `(.L_x_11) ;  /* 0xfffffffc006c0947 */ /* 0x000fea000383ffff */
.L_x_10:
[----:B------:R-:W-:Y:S05]  /*1600*/  @!P1 BRA `(.L_x_12) ;  /* 0x0000000000c89947 */ /* 0x000fea0003800000 */
[----:B------:R-:W2:Y:S01]  /*1610*/  S2R R13, SR_CgaCtaId ;  /* 0x00000000000d7919 */ /* 0x000ea20000008800 */
[----:B------:R-:W-:Y:S02]  /*1620*/  LOP3.LUT R15, R8, 0x7, RZ, 0xc0, !PT ;  /* 0x00000007080f7812 */ /* 0x000fe400078ec0ff */
[----:B------:R-:W-:Y:S02]  /*1630*/  MOV R10, 0x400 ;  /* 0x00000400000a7802 */ /* 0x000fe40000000f00 */
[C---:B------:R-:W-:Y:S01]  /*1640*/  LOP3.LUT P1, RZ, R15.reuse, 0x3, RZ, 0xc0, !PT ;  /* 0x000000030fff7812 */ /* 0x040fe2000782c0ff */
[----:B------:R-:W-:-:S05]  /*1650*/  VIADD R12, R15, 0xffffffff ;  /* 0xffffffff0f0c7836 */ /* 0x000fca0000000000 */
[----:B------:R-:W-:Y:S02]  /*1660*/  ISETP.GE.U32.AND P0, PT, R12, 0x3, PT ;  /* 0x000000030c00780c */ /* 0x000fe40003f06070 */
[----:B--2---:R-:W-:-:S05]  /*1670*/  LEA R10, R13, R10, 0x18 ;  /* 0x0000000a0d0a7211 */ /* 0x004fca00078ec0ff */
[----:B------:R-:W-:-:S06]  /*1680*/  IMAD R10, R11, 0x40, R10 ;  /* 0x000000400b0a7824 */ /* 0x000fcc00078e020a */
[----:B------:R-:W-:Y:S05]  /*1690*/  @!P0 BRA `(.L_x_13) ;  /* 0x00000000004c8947 */ /* 0x000fea0003800000 */
[C---:B------:R-:W-:Y:S02]  /*16a0*/  IMAD R11, R9.reuse, 0x4, R10 ;  /* 0x00000004090b7824 */ /* 0x040fe400078e020a */
[C---:B------:R-:W-:Y:S02]  /*16b0*/  IMAD R12, R9.reuse, 0x40, R2 ;  /* 0x00000040090c7824 */ /* 0x040fe400078e0202 */
[----:B------:R-:W-:Y:S01]  /*16c0*/  VIADD R9, R9, 0x4 ;  /* 0x0000000409097836 */ /* 0x000fe20000000000 */
[----:B------:R-:W-:Y:S04]  /*16d0*/  LDS R13, [R11] ;  /* 0x000000000b0d7984 */ /* 0x000fe80000000800 */
[----:B------:R-:W0:Y:S02]  /*16e0*/  LDS R15, [R12] ;  /* 0x000000000c0f7984 */ /* 0x000e240000000800 */
[----:B01----:R-:W-:-:S05]  /*16f0*/  FFMA R14, -R13, R15, R14 ;  /* 0x0000000f0d0e7223 */ /* 0x003fca000000010e */
        /* <DEDUP_REMOVED lines=12> */
[----:B------:R2:W-:Y:S02]  /*17c0*/  STS [R7], R14 ;  /* 0x0000000e07007388 */ /* 0x0005e40000000800 */
.L_x_13:
[----:B------:R-:W-:Y:S05]  /*17d0*/  @!P1 BRA `(.L_x_12) ;  /* 0x0000000000549947 */ /* 0x000fea0003800000 */
[C---:B------:R-:W-:Y:S02]  /*17e0*/  LOP3.LUT P0, RZ, R6.reuse, 0x3, RZ, 0xc0, !PT ;  /* 0x0000000306ff7812 */ /* 0x040fe4000780c0ff */
[----:B------:R-:W-:-:S04]  /*17f0*/  LOP3.LUT R11, R6, 0x1, RZ, 0xc0, !PT ;  /* 0x00000001060b7812 */ /* 0x000fc800078ec0ff */
[----:B------:R-:W-:-:S07]  /*1800*/  ISETP.NE.U32.AND P1, PT, R11, 0x1, PT ;  /* 0x000000010b00780c */ /* 0x000fce0003f25070 */
[----:B------:R-:W-:Y:S06]  /*1810*/  @!P0 BRA `(.L_x_14) ;  /* 0x00000000002c8947 */ /* 0x000fec0003800000 */
[C---:B------:R-:W-:Y:S02]  /*1820*/  IMAD R13, R9.reuse, 0x4, R10 ;  /* 0x00000004090d7824 */ /* 0x040fe400078e020a */
[C---:B------:R-:W-:Y:S02]  /*1830*/  IMAD R15, R9.reuse, 0x40, R2 ;  /* 0x00000040090f7824 */ /* 0x040fe400078e0202 */
[----:B------:R-:W-:Y:S01]  /*1840*/  VIADD R9, R9, 0x2 ;  /* 0x0000000209097836 */ /* 0x000fe20000000000 */
[----:B------:R-:W-:Y:S04]  /*1850*/  LDS R11, [R13] ;  /* 0x000000000d0b7984 */ /* 0x000fe80000000800 */
[----:B------:R-:W1:Y:S02]  /*1860*/  LDS R12, [R15] ;  /* 0x000000000f0c7984 */ /* 0x000e640000000800 */
[----:B-1----:R-:W-:-:S05]  /*1870*/  FFMA R12, -R11, R12, R14 ;  /* 0x0000000c0b0c7223 */ /* 0x002fca000000010e */
[----:B------:R-:W-:Y:S04]  /*1880*/  STS [R7], R12 ;  /* 0x0000000c07007388 */ /* 0x000fe80000000800 */
[----:B------:R-:W-:Y:S04]  /*1890*/  LDS R11, [R13+0x4] ;  /* 0x000004000d0b7984 */ /* 0x000fe80000000800 */
[----:B0-2---:R-:W0:Y:S02]  /*18a0*/  LDS R14, [R15+0x40] ;  /* 0x000040000f0e7984 */ /* 0x005e240000000800 */
[----:B0-----:R-:W-:-:S05]  /*18b0*/  FFMA R14, -R11, R14, R12 ;  /* 0x0000000e0b0e7223 */ /* 0x001fca000000010c */
[----:B------:R3:W-:Y:S02]  /*18c0*/  STS [R7], R14 ;  /* 0x0000000e07007388 */ /* 0x0007e40000000800 */
.L_x_14:
[C---:B------:R-:W-:Y:S02]  /*18d0*/  @P1 IMAD R11, R9.reuse, 0x40, R2 ;  /* 0x00000040090b1824 */ /* 0x040fe400078e0202 */
[----:B------:R-:W-:-:S04]  /*18e0*/  @P1 IMAD R10, R9, 0x4, R10 ;  /* 0x00000004090a1824 */ /* 0x000fc800078e020a */
[----:B------:R-:W-:Y:S04]  /*18f0*/  @P1 LDS R11, [R11] ;  /* 0x000000000b0b1984 */ /* 0x000fe80000000800 */
[----:B------:R-:W0:Y:S02]  /*1900*/  @P1 LDS R9, [R10] ;  /* 0x000000000a091984 */ /* 0x000e240000000800 */
[----:B0123--:R-:W-:-:S05]  /*1910*/  @P1 FFMA R14, -R9, R11, R14 ;  /* 0x0000000b090e1223 */ /* 0x00ffca000000010e */
[----:B------:R3:W-:Y:S02]  /*1920*/  @P1 STS [R7], R14 ;  /* 0x0000000e07001388 */ /* 0x0007e40000000800 */
.L_x_12:
[----:B------:R-:W-:-:S05]  /*1930*/  VIADD R11, R5, 0x1 ;  /* 0x00000001050b7836 */ /* 0x000fca0000000000 */
[----:B------:R-:W-:-:S13]  /*1940*/  ISETP.NE.AND P0, PT, R11, 0x10, PT ;  /* 0x000000100b00780c */ /* 0x000fda0003f05270 */
[----:B------:R-:W-:Y:S05]  /*1950*/  @!P0 BRA `(.L_x_15) ;  /* 0x0000000400f08947 */ /* 0x000fea0003800000 */
[----:B------:R-:W-:Y:S01]  /*1960*/  VIADD R6, R6, 0x1 ;  /* 0x0000000106067836 */ /* 0x000fe20000000000 */
[----:B------:R-:W-:Y:S06]  /*1970*/  BRA `(.L_x_16) ;  /* 0xfffffff800487947 */ /* 0x000fec000383ffff */
.L_x_9:
[----:B0-----:R-:W-:Y:S01]  /*1980*/  IMAD R6, R0, 0x3c, R3 ;  /* 0x0000003c00067824 */ /* 0x001fe200078e0203 */
[----:B-1----:R-:W-:Y:S01]  /*1990*/  PRMT R9, RZ, 0x7610, R9 ;  /* 0x00007610ff097816 */ /* 0x002fe20000000009 */
[----:B------:R-:W-:Y:S01]  /*19a0*/  IMAD.MOV.U32 R8, RZ, RZ, RZ ;  /* 0x000000ffff087224 */ /* 0x000fe200078e00ff */
[----:B------:R-:W-:-:S07]  /*19b0*/  PRMT R10, RZ, 0x7610, R10 ;  /* 0x00007610ff0a7816 */ /* 0x000fce000000000a */
.L_x_24:
[C---:B------:R-:W-:Y:S01]  /*19c0*/  ISETP.NE.AND P0, PT, R8.reuse, RZ, PT ;  /* 0x000000ff0800720c */ /* 0x040fe20003f05270 */
[C---:B------:R-:W-:Y:S02]  /*19d0*/  IMAD R4, R8.reuse, 0x4, R5 ;  /* 0x0000000408047824 */ /* 0x040fe400078e0205 */
[----:B---34-:R-:W-:-:S10]  /*19e0*/  IMAD R11, R8, 0x4, R6 ;  /* 0x00000004080b7824 */ /* 0x018fd400078e0206 */
[----:B0-----:R0:W1:Y:S01]  /*19f0*/  @!P0 LDS R16, [R6+-0x400] ;  /* 0xfffc000006108984 */ /* 0x0010620000000800 */
[----:B------:R-:W-:Y:S05]  /*1a00*/  @!P0 BRA `(.L_x_17) ;  /* 0x00000004006c8947 */ /* 0x000fea0003800000 */
[----:B-1----:R1:W2:Y:S01]  /*1a10*/  LDS R16, [R11+-0x400] ;  /* 0xfffc00000b107984 */ /* 0x0022a20000000800 */
[C---:B------:R-:W-:Y:S01]  /*1a20*/  ISETP.GE.U32.AND P0, PT, R8.reuse, 0x8, PT ;  /* 0x000000080800780c */ /* 0x040fe20003f06070 */
[----:B------:R-:W-:Y:S01]  /*1a30*/  IMAD.MOV.U32 R13, RZ, RZ, RZ ;  /* 0x000000ffff0d7224 */ /* 0x000fe200078e00ff */
[----:B------:R-:W-:-:S11]  /*1a40*/  LOP3.LUT P1, RZ, R8, 0x7, RZ, 0xc0, !PT ;  /* 0x0000000708ff7812 */ /* 0x000fd6000782c0ff */
[----:B------:R-:W-:Y:S05]  /*1a50*/  @!P0 BRA `(.L_x_18) ;  /* 0x00000000009c8947 */ /* 0x000fea0003800000 */
[----:B------:R-:W-:Y:S01]  /*1a60*/  LOP3.LUT R13, R8, 0x7ffffff8, RZ, 0xc0, !PT ;  /* 0x7ffffff8080d7812 */ /* 0x000fe200078ec0ff */
[----:B------:R-:W-:-:S07]  /*1a70*/  IMAD.MOV.U32 R7, RZ, RZ, RZ ;  /* 0x000000ffff077224 */ /* 0x000fce00078e00ff */
.L_x_19:
[C---:B------:R-:W-:Y:S02]  /*1a80*/  IMAD R14, R7.reuse, 0x4, R6 ;  /* 0x00000004070e7824 */ /* 0x040fe400078e0206 */
[C---:B------:R-:W-:Y:S02]  /*1a90*/  IMAD R12, R7.reuse, 0x40, R4 ;  /* 0x00000040070c7824 */ /* 0x040fe400078e0204 */
[----:B------:R-:W-:Y:S01]  /*1aa0*/  VIADD R7, R7, 0x8 ;  /* 0x0000000807077836 */ /* 0x000fe20000000000 */
[----:B------:R-:W-:Y:S04]  /*1ab0*/  LDS R15, [R14+-0x400] ;  /* 0xfffc00000e0f7984 */ /* 0x000fe80000000800 */
[----:B------:R-:W2:Y:S01]  /*1ac0*/  LDS R17, [R12] ;  /* 0x000000000c117984 */ /* 0x000ea20000000800 */
[----:B------:R-:W-:Y:S01]  /*1ad0*/  ISETP.NE.AND P0, PT, R7, R13, PT ;  /* 0x0000000d0700720c */ /* 0x000fe20003f05270 */
[----:B--23--:R-:W-:-:S05]  /*1ae0*/  FFMA R16, -R15, R17, R16 ;  /* 0x000000110f107223 */ /* 0x00cfca0000000110 */
[----:B------:R-:W-:Y:S04]  /*1af0*/  STS [R11+-0x400], R16 ;  /* 0xfffc00100b007388 */ /* 0x000fe80000000800 */
[----:B------:R-:W-:Y:S04]  /*1b00*/  LDS R15, [R14+-0x3fc] ;  /* 0xfffc04000e0f7984 */ /* 0x000fe80000000800 */
[----:B------:R-:W2:Y:S02]  /*1b10*/  LDS R17, [R12+0x40] ;  /* 0x000040000c117984 */ /* 0x000ea40000000800 */
[----:B--2---:R-:W-:-:S05]  /*1b20*/  FFMA R18, -R15, R17, R16 ;  /* 0x000000110f127223 */ /* 0x004fca0000000110 */
        /* <DEDUP_REMOVED lines=24> */
[----:B------:R3:W-:Y:S01]  /*1cb0*/  STS [R11+-0x400], R16 ;  /* 0xfffc00100b007388 */ /* 0x0007e20000000800 */
[----:B------:R-:W-:Y:S05]  /*1cc0*/  @P0 BRA `(.L_x_19) ;  /* 0xfffffffc006c0947 */ /* 0x000fea000383ffff */
.L_x_18:
[----:B------:R-:W-:Y:S05]  /*1cd0*/  @!P1 BRA `(.L_x_17) ;  /* 0x0000000000b89947 */ /* 0x000fea0003800000 */
[----:B------:R-:W-:-:S04]  /*1ce0*/  LOP3.LUT R12, R10, 0x7, RZ, 0xc0, !PT ;  /* 0x000000070a0c7812 */ /* 0x000fc800078ec0ff */
[C---:B------:R-:W-:Y:S01]  /*1cf0*/  LOP3.LUT P1, RZ, R12.reuse, 0x3, RZ, 0xc0, !PT ;  /* 0x000000030cff7812 */ /* 0x040fe2000782c0ff */
[----:B------:R-:W-:-:S05]  /*1d00*/  VIADD R7, R12, 0xffffffff ;  /* 0xffffffff0c077836 */ /* 0x000fca0000000000 */
[----:B------:R-:W-:-:S13]  /*1d10*/  ISETP.GE.U32.AND P0, PT, R7, 0x3, PT ;  /* 0x000000030700780c */ /* 0x000fda0003f06070 */
[----:B------:R-:W-:Y:S05]  /*1d20*/  @!P0 BRA `(.L_x_20) ;  /* 0x00000000004c8947 */ /* 0x000fea0003800000 */
[C---:B------:R-:W-:Y:S02]  /*1d30*/  IMAD R7, R13.reuse, 0x4, R6 ;  /* 0x000000040d077824 */ /* 0x040fe400078e0206 */
[C---:B------:R-:W-:Y:S02]  /*1d40*/  IMAD R12, R13.reuse, 0x40, R4 ;  /* 0x000000400d0c7824 */ /* 0x040fe400078e0204 */
[----:B------:R-:W-:Y:S01]  /*1d50*/  VIADD R13, R13, 0x4 ;  /* 0x000000040d0d7836 */ /* 0x000fe20000000000 */
[----:B------:R-:W-:Y:S04]  /*1d60*/  LDS R15, [R7+-0x400] ;  /* 0xfffc0000070f7984 */ /* 0x000fe80000000800 */
[----:B------:R-:W2:Y:S02]  /*1d70*/  LDS R14, [R12] ;  /* 0x000000000c0e7984 */ /* 0x000ea40000000800 */
[----:B--2---:R-:W-:-:S05]  /*1d80*/  FFMA R14, -R15, R14, R16 ;  /* 0x0000000e0f0e7223 */ /* 0x004fca0000000110 */
[----:B------:R-:W-:Y:S04]  /*1d90*/  STS [R11+-0x400], R14 ;  /* 0xfffc000e0b007388 */ /* 0x000fe80000000800 */
[----:B------:R-:W-:Y:S04]  /*1da0*/  LDS R15, [R7+-0x3fc] ;  /* 0xfffc0400070f7984 */ /* 0x000fe80000000800 */
[----:B---3--:R-:W2:Y:S02]  /*1db0*/  LDS R16, [R12+0x40] ;  /* 0x000040000c107984 */ /* 0x008ea40000000800 */
        /* <DEDUP_REMOVED lines=9> */
[----:B------:R4:W-:Y:S02]  /*1e50*/  STS [R11+-0x400], R16 ;  /* 0xfffc00100b007388 */ /* 0x0009e40000000800 */
.L_x_20:
[----:B------:R-:W-:Y:S05]  /*1e60*/  @!P1 BRA `(.L_x_17) ;  /* 0x0000000000549947 */ /* 0x000fea0003800000 */
[C---:B------:R-:W-:Y:S02]  /*1e70*/  LOP3.LUT R7, R9.reuse, 0x3, RZ, 0xc0, !PT ;  /* 0x0000000309077812 */ /* 0x040fe400078ec0ff */
[----:B------:R-:W-:Y:S02]  /*1e80*/  LOP3.LUT R12, R9, 0x1, RZ, 0xc0, !PT ;  /* 0x00000001090c7812 */ /* 0x000fe400078ec0ff */
[----:B------:R-:W-:Y:S02]  /*1e90*/  ISETP.NE.AND P0, PT, R7, 0x1, PT ;  /* 0x000000010700780c */ /* 0x000fe40003f05270 */
[----:B------:R-:W-:-:S11]  /*1ea0*/  ISETP.NE.U32.AND P1, PT, R12, 0x1, PT ;  /* 0x000000010c00780c */ /* 0x000fd60003f25070 */
        /* <DEDUP_REMOVED lines=9> */
[----:B---34-:R-:W2:Y:S02]  /*1f40*/  LDS R16, [R15+0x40] ;  /* 0x000040000f107984 */ /* 0x018ea40000000800 */
[----:B--2---:R-:W-:-:S05]  /*1f50*/  FFMA R16, -R7, R16, R12 ;  /* 0x0000001007107223 */ /* 0x004fca000000010c */
[----:B------:R2:W-:Y:S02]  /*1f60*/  STS [R11+-0x400], R16 ;  /* 0xfffc00100b007388 */ /* 0x0005e40000000800 */
.L_x_21:
[C---:B------:R-:W-:Y:S02]  /*1f70*/  @!P1 IMAD R7, R13.reuse, 0x4, R6 ;  /* 0x000000040d079824 */ /* 0x040fe400078e0206 */
[----:B------:R-:W-:-:S04]  /*1f80*/  @!P1 IMAD R13, R13, 0x40, R4 ;  /* 0x000000400d0d9824 */ /* 0x000fc800078e0204 */
[----:B------:R-:W-:Y:S04]  /*1f90*/  @!P1 LDS R7, [R7+-0x400] ;  /* 0xfffc000007079984 */ /* 0x000fe80000000800 */
[----:B------:R-:W2:Y:S02]  /*1fa0*/  @!P1 LDS R13, [R13] ;  /* 0x000000000d0d9984 */ /* 0x000ea40000000800 */
[----:B--234-:R-:W-:-:S07]  /*1fb0*/  @!P1 FFMA R16, -R7, R13, R16 ;  /* 0x0000000d07109223 */ /* 0x01cfce0000000110 */
.L_x_17:
[C---:B------:R-:W-:Y:S01]  /*1fc0*/  IMAD R7, R8.reuse, 0x3c, R4 ;  /* 0x0000003c08077824 */ /* 0x040fe200078e0204 */
[----:B------:R-:W-:Y:S03]  /*1fd0*/  BSSY.RECONVERGENT B1, `(.L_x_22) ;  /* 0x000000e000017945 */ /* 0x000fe60003800200 */
[----:B------:R-:W-:-:S05]  /*1fe0*/  IMAD R7, R8, 0x4, R7 ;  /* 0x0000000408077824 */ /* 0x000fca00078e0207 */
[----:B------:R-:W5:Y:S02]  /*1ff0*/  LDS R15, [R7] ;  /* 0x00000000070f7984 */ /* 0x000f640000000800 */
[----:B-----5:R-:W5:Y:S08]  /*2000*/  MUFU.RCP R4, R15 ;  /* 0x0000000f00047308 */ /* 0x020f700000001000 */
[----:B-12---:R-:W1:Y:S01]  /*2010*/  FCHK P0, R16, R15 ;  /* 0x0000000f10007302 */ /* 0x006e620000000000 */
[----:B-----5:R-:W-:-:S04]  /*2020*/  FFMA R13, -R15, R4, 1 ;  /* 0x3f8000000f0d7423 */ /* 0x020fc80000000104 */
[----:B------:R-:W-:-:S04]  /*2030*/  FFMA R4, R4, R13, R4 ;  /* 0x0000000d04047223 */ /* 0x000fc80000000004 */
[----:B------:R-:W-:-:S04]  /*2040*/  FFMA R13, R4, R16, RZ ;  /* 0x00000010040d7223 */ /* 0x000fc800000000ff */
[----:B------:R-:W-:-:S04]  /*2050*/  FFMA R12, -R15, R13, R16 ;  /* 0x0000000d0f0c7223 */ /* 0x000fc80000000110 */
[----:B------:R-:W-:Y:S01]  /*2060*/  FFMA R4, R4, R12, R13 ;  /* 0x0000000c04047223 */ /* 0x000fe2000000000d */
[----:B-1----:R-:W-:Y:S06]  /*2070*/  @!P0 BRA `(.L_x_23) ;  /* 0x00000000000c8947 */ /* 0x002fec0003800000 */
[----:B------:R-:W-:Y:S01]  /*2080*/  IMAD.MOV.U32 R7, RZ, RZ, R16 ;  /* 0x000000ffff077224 */ /* 0x000fe200078e0010 */
[----:B------:R-:W-:-:S07]  /*2090*/  MOV R12, 0x20b0 ;  /* 0x000020b0000c7802 */ /* 0x000fce0000000f00 */
[----:B0--34-:R-:W-:Y:S05]  /*20a0*/  CALL.REL.NOINC `($__internal_0_$__cuda_sm3x_div_rn_noftz_f32_slowpath) ;  /* 0x0000000c00107944 */ /* 0x019fea0003c00000 */
.L_x_23:
[----:B------:R-:W-:Y:S05]  /*20b0*/  BSYNC.RECONVERGENT B1 ;  /* 0x0000000000017941 */ /* 0x000fea0003800200 */
.L_x_22:
[----:B------:R1:W-:Y:S01]  /*20c0*/  STS [R11+-0x400], R4 ;  /* 0xfffc00040b007388 */ /* 0x0003e20000000800 */
[----:B------:R-:W-:Y:S02]  /*20d0*/  VIADD R8, R8, 0x1 ;  /* 0x0000000108087836 */ /* 0x000fe40000000000 */
[----:B------:R-:W-:Y:S02]  /*20e0*/  VIADD R10, R10, 0x1 ;  /* 0x000000010a0a7836 */ /* 0x000fe40000000000 */
[----:B------:R-:W-:Y:S01]  /*20f0*/  VIADD R9, R9, 0x1 ;  /* 0x0000000109097836 */ /* 0x000fe20000000000 */
[----:B------:R-:W-:-:S13]  /*2100*/  ISETP.NE.AND P0, PT, R8, 0x10, PT ;  /* 0x000000100800780c */ /* 0x000fda0003f05270 */
[----:B-1----:R-:W-:Y:S05]  /*2110*/  @P0 BRA `(.L_x_24) ;  /* 0xfffffff800280947 */ /* 0x002fea000383ffff */
.L_x_15:
[----:B------:R-:W-:Y:S05]  /*2120*/  BSYNC.RECONVERGENT B0 ;  /* 0x0000000000007941 */ /* 0x000fea0003800200 */
.L_x_8:
[----:B------:R-:W-:Y:S01]  /*2130*/  BAR.SYNC.DEFER_BLOCKING 0x0 ;  /* 0x0000000000007b1d */ /* 0x000fe20000010000 */
[----:B------:R-:W-:-:S13]  /*2140*/  ISETP.GT.U32.AND P0, PT, R0, 0xf, PT ;  /* 0x0000000f0000780c */ /* 0x000fda0003f04070 */
[----:B------:R-:W-:Y:S05]  /*2150*/  @P0 BRA `(.L_x_25) ;  /* 0x00000004000c0947 */ /* 0x000fea0003800000 */
[----:B------:R-:W5:Y:S01]  /*2160*/  S2R R3, SR_CTAID.X ;  /* 0x0000000000037919 */ /* 0x000f620000002500 */
[----:B---34-:R-:W0:Y:S01]  /*2170*/  LDC.64 R10, c[0x0][0x388] ;  /* 0x0000e200ff0a7b82 */ /* 0x018e220000000a00 */
[----:B------:R-:W3:Y:S04]  /*2180*/  LDS R21, [R2+0x40] ;  /* 0x0000400002157984 */ /* 0x000ee80000000800 */
[----:B------:R-:W4:Y:S03]  /*2190*/  LDS R27, [R2+0x80] ;  /* 0x00008000021b7984 */ /* 0x000f260000000800 */
[----:B------:R-:W1:Y:S01]  /*21a0*/  LDC.64 R4, c[0x0][0x380] ;  /* 0x0000e000ff047b82 */ /* 0x000e620000000a00 */
[----:B------:R-:W4:Y:S04]  /*21b0*/  LDS R19, [R2+0xc0] ;  /* 0x0000c00002137984 */ /* 0x000f280000000800 */
[----:B------:R-:W4:Y:S04]  /*21c0*/  LDS R20, [R2+0x100] ;  /* 0x0001000002147984 */ /* 0x000f280000000800 */
[----:B------:R-:W4:Y:S04]  /*21d0*/  LDS R13, [R2+0x140] ;  /* 0x00014000020d7984 */ /* 0x000f280000000800 */
[----:B------:R-:W4:Y:S01]  /*21e0*/  LDS R28, [R2+0x180] ;  /* 0x00018000021c7984 */ /* 0x000f220000000800 */
[----:B0-----:R-:W-:-:S03]  /*21f0*/  IMAD R6, R11, R10, R10 ;  /* 0x0000000a0b067224 */ /* 0x001fc600078e020a */
[----:B------:R-:W0:Y:S01]  /*2200*/  LDS R26, [R2+0x1c0] ;  /* 0x0001c000021a7984 */ /* 0x000e220000000800 */
[----:B-----5:R-:W-:-:S03]  /*2210*/  IMAD R0, R3, 0x10, R0 ;  /* 0x0000001003007824 */ /* 0x020fc600078e0200 */
[----:B------:R-:W-:Y:S02]  /*2220*/  LDS R9, [R2+0x240] ;  /* 0x0002400002097984 */ /* 0x000fe40000000800 */
[----:B------:R-:W-:Y:S02]  /*2230*/  IADD3 R0, PT, PT, R0, R11, R6 ;  /* 0x0000000b00007210 */ /* 0x000fe40007ffe006 */
[----:B------:R-:W-:Y:S03]  /*2240*/  LDS R8, [R2+0x280] ;  /* 0x0002800002087984 */ /* 0x000fe60000000800 */
[----:B------:R-:W-:Y:S01]  /*2250*/  VIADD R17, R0, 0x10 ;  /* 0x0000001000117836 */ /* 0x000fe20000000000 */
[----:B--2---:R-:W-:Y:S03]  /*2260*/  LDS R7, [R2+0x2c0] ;  /* 0x0002c00002077984 */ /* 0x004fe60000000800 */
[C---:B------:R-:W-:Y:S01]  /*2270*/  IMAD.IADD R25, R17.reuse, 0x1, R10 ;  /* 0x0000000111197824 */ /* 0x040fe200078e020a */
[----:B------:R-:W-:Y:S01]  /*2280*/  LDS R6, [R2+0x300] ;  /* 0x0003000002067984 */ /* 0x000fe20000000800 */
[----:B-1----:R-:W-:-:S03]  /*2290*/  IMAD.WIDE.U32 R16, R17, 0x4, R4 ;  /* 0x0000000411107825 */ /* 0x002fc600078e0004 */
[----:B------:R-:W-:Y:S01]  /*22a0*/  LDS R3, [R2+0x340] ;  /* 0x0003400002037984 */ /* 0x000fe20000000800 */
[C---:B------:R-:W-:Y:S02]  /*22b0*/  IMAD.IADD R0, R25.reuse, 0x1, R10 ;  /* 0x0000000119007824 */ /* 0x040fe400078e020a */
[----:B------:R-:W-:Y:S01]  /*22c0*/  IMAD.WIDE.U32 R24, R25, 0x4, R4 ;  /* 0x0000000419187825 */ /* 0x000fe200078e0004 */
[----:B---3--:R1:W-:Y:S03]  /*22d0*/  STG.E desc[UR8][R16.64], R21 ;  /* 0x0000001510007986 */ /* 0x0083e6000c101908 */
[--C-:B------:R-:W-:Y:S01]  /*22e0*/  IMAD.IADD R23, R0, 0x1, R10.reuse ;  /* 0x0000000100177824 */ /* 0x100fe200078e020a */
[----:B----4-:R-:W-:Y:S03]  /*22f0*/  STG.E desc[UR8][R24.64], R27 ;  /* 0x0000001b18007986 */ /* 0x010fe6000c101908 */
[C---:B------:R-:W-:Y:S01]  /*2300*/  IMAD.IADD R15, R23.reuse, 0x1, R10 ;  /* 0x00000001170f7824 */ /* 0x040fe200078e020a */
[----:B------:R-:W2:Y:S01]  /*2310*/  LDS R25, [R2+0x200] ;  /* 0x0002000002197984 */ /* 0x000ea20000000800 */
[----:B------:R-:W-:-:S03]  /*2320*/  IMAD.WIDE.U32 R22, R23, 0x4, R4 ;  /* 0x0000000417167825 */ /* 0x000fc600078e0004 */
[----:B------:R-:W-:Y:S01]  /*2330*/  LDS R27, [R2+0x3c0] ;  /* 0x0003c000021b7984 */ /* 0x000fe20000000800 */
[----:B------:R-:W-:Y:S02]  /*2340*/  IMAD.IADD R29, R15, 0x1, R10 ;  /* 0x000000010f1d7824 */ /* 0x000fe400078e020a */
[----:B-1----:R-:W-:Y:S02]  /*2350*/  IMAD.WIDE.U32 R16, R0, 0x4, R4 ;  /* 0x0000000400107825 */ /* 0x002fe400078e0004 */
[----:B------:R-:W1:Y:S02]  /*2360*/  LDS R0, [R2+0x380] ;  /* 0x0003800002007984 */ /* 0x000e640000000800 */
[----:B------:R-:W-:Y:S02]  /*2370*/  IMAD.IADD R11, R29, 0x1, R10 ;  /* 0x000000011d0b7824 */ /* 0x000fe400078e020a */
[----:B------:R3:W-:Y:S01]  /*2380*/  STG.E desc[UR8][R16.64], R19 ;  /* 0x0000001310007986 */ /* 0x0007e2000c101908 */
[----:B------:R-:W-:-:S03]  /*2390*/  IMAD.WIDE.U32 R14, R15, 0x4, R4 ;  /* 0x000000040f0e7825 */ /* 0x000fc600078e0004 */
[----:B------:R4:W-:Y:S01]  /*23a0*/  STG.E desc[UR8][R22.64], R20 ;  /* 0x0000001416007986 */ /* 0x0009e2000c101908 */
[----:B------:R-:W-:-:S03]  /*23b0*/  IMAD.IADD R18, R11, 0x1, R10 ;  /* 0x000000010b127824 */ /* 0x000fc600078e020a */
[----:B------:R5:W-:Y:S01]  /*23c0*/  STG.E desc[UR8][R14.64], R13 ;  /* 0x0000000d0e007986 */ /* 0x000be2000c101908 */
[----:B------:R-:W-:Y:S02]  /*23d0*/  IMAD.IADD R21, R18, 0x1, R10 ;  /* 0x0000000112157824 */ /* 0x000fe400078e020a */
[----:B---3--:R-:W-:-:S04]  /*23e0*/  IMAD.WIDE.U32 R16, R11, 0x4, R4 ;  /* 0x000000040b107825 */ /* 0x008fc800078e0004 */
[----:B------:R-:W-:Y:S02]  /*23f0*/  IMAD.IADD R19, R21, 0x1, R10 ;  /* 0x0000000115137824 */ /* 0x000fe400078e020a */
[----:B----4-:R-:W-:-:S04]  /*2400*/  IMAD.WIDE.U32 R22, R18, 0x4, R4 ;  /* 0x0000000412167825 */ /* 0x010fc800078e0004 */
[----:B------:R-:W-:Y:S02]  /*2410*/  IMAD.IADD R24, R19, 0x1, R10 ;  /* 0x0000000113187824 */ /* 0x000fe400078e020a */
[----:B-----5:R-:W-:-:S04]  /*2420*/  IMAD.WIDE.U32 R14, R29, 0x4, R4 ;  /* 0x000000041d0e7825 */ /* 0x020fc800078e0004 */
[----:B------:R-:W-:Y:S01]  /*2430*/  IMAD.IADD R12, R24, 0x1, R10 ;  /* 0x00000001180c7824 */ /* 0x000fe200078e020a */
[----:B------:R3:W-:Y:S01]  /*2440*/  STG.E desc[UR8][R14.64], R28 ;  /* 0x0000001c0e007986 */ /* 0x0007e2000c101908 */
[----:B------:R-:W-:-:S03]  /*2450*/  IMAD.WIDE.U32 R20, R21, 0x4, R4 ;  /* 0x0000000415147825 */ /* 0x000fc600078e0004 */
[----:B0-----:R0:W-:Y:S01]  /*2460*/  STG.E desc[UR8][R16.64], R26 ;  /* 0x0000001a10007986 */ /* 0x0011e2000c101908 */
[C---:B------:R-:W-:Y:S02]  /*2470*/  IMAD.IADD R13, R12.reuse, 0x1, R10 ;  /* 0x000000010c0d7824 */ /* 0x040fe400078e020a */
[----:B------:R-:W-:Y:S01]  /*2480*/  IMAD.WIDE.U32 R18, R19, 0x4, R4 ;  /* 0x0000000413127825 */ /* 0x000fe200078e0004 */
[----:B--2---:R-:W-:Y:S03]  /*2490*/  STG.E desc[UR8][R22.64], R25 ;  /* 0x0000001916007986 */ /* 0x004fe6000c101908 */
[----:B------:R-:W-:Y:S01]  /*24a0*/  IMAD.IADD R11, R13, 0x1, R10 ;  /* 0x000000010d0b7824 */ /* 0x000fe200078e020a */
[----:B------:R-:W-:Y:S01]  /*24b0*/  STG.E desc[UR8][R20.64], R9 ;  /* 0x0000000914007986 */ /* 0x000fe2000c101908 */
[----:B---3--:R-:W-:-:S03]  /*24c0*/  IMAD.WIDE.U32 R14, R12, 0x4, R4 ;  /* 0x000000040c0e7825 */ /* 0x008fc600078e0004 */
[----:B------:R-:W-:Y:S01]  /*24d0*/  STG.E desc[UR8][R18.64], R8 ;  /* 0x0000000812007986 */ /* 0x000fe2000c101908 */
[----:B------:R-:W-:Y:S02]  /*24e0*/  IMAD.IADD R29, R11, 0x1, R10 ;  /* 0x000000010b1d7824 */ /* 0x000fe400078e020a */
[----:B0-----:R-:W-:-:S04]  /*24f0*/  IMAD.WIDE.U32 R16, R24, 0x4, R4 ;  /* 0x0000000418107825 */ /* 0x001fc800078e0004 */
[--C-:B------:R-:W-:Y:S01]  /*2500*/  IMAD.WIDE.U32 R12, R13, 0x4, R4.reuse ;  /* 0x000000040d0c7825 */ /* 0x100fe200078e0004 */
[----:B------:R-:W-:Y:S03]  /*2510*/  STG.E desc[UR8][R16.64], R7 ;  /* 0x0000000710007986 */ /* 0x000fe6000c101908 */
[--C-:B------:R-:W-:Y:S01]  /*2520*/  IMAD.WIDE.U32 R10, R11, 0x4, R4.reuse ;  /* 0x000000040b0a7825 */ /* 0x100fe200078e0004 */
[----:B------:R-:W-:Y:S03]  /*2530*/  STG.E desc[UR8][R14.64], R6 ;  /* 0x000000060e007986 */ /* 0x000fe6000c101908 */
[----:B------:R-:W-:Y:S01]  /*2540*/  IMAD.WIDE.U32 R4, R29, 0x4, R4 ;  /* 0x000000041d047825 */ /* 0x000fe200078e0004 */
[----:B------:R-:W-:Y:S04]  /*2550*/  STG.E desc[UR8][R12.64], R3 ;  /* 0x000000030c007986 */ /* 0x000fe8000c101908 */
[----:B-1----:R-:W-:Y:S04]  /*2560*/  STG.E desc[UR8][R10.64], R0 ;  /* 0x000000000a007986 */ /* 0x002fe8000c101908 */
[----:B------:R-:W-:Y:S01]  /*2570*/  STG.E desc[UR8][R4.64], R27 ;  /* 0x0000001b04007986 */ /* 0x000fe2000c101908 */
[----:B------:R-:W-:Y:S05]  /*2580*/  EXIT ;  /* 0x000000000000794d */ /* 0x000fea0003800000 */
.L_x_25:
[----:B------:R-:W5:Y:S01]  /*2590*/  S2R R2, SR_CTAID.X ;  /* 0x0000000000027919 */ /* 0x000f620000002500 */
[----:B------:R-:W5:Y:S01]  /*25a0*/  LDC.64 R8, c[0x0][0x388] ;  /* 0x0000e200ff087b82 */ /* 0x000f620000000a00 */
[----:B------:R-:W1:Y:S04]  /*25b0*/  LDS R21, [R3+-0x40] ;  /* 0xffffc00003157984 */ /* 0x000e680000000800 */
[----:B------:R-:W1:Y:S03]  /*25c0*/  LDS R24, [R3] ;  /* 0x0000000003187984 */ /* 0x000e660000000800 */
[----:B0-23--:R-:W0:Y:S01]  /*25d0*/  LDC.64 R6, c[0x0][0x380] ;  /* 0x0000e000ff067b82 */ /* 0x00de220000000a00 */
[----:B------:R-:W2:Y:S04]  /*25e0*/  LDS R20, [R3+0x40] ;  /* 0x0000400003147984 */ /* 0x000ea80000000800 */
[----:B------:R-:W-:Y:S04]  /*25f0*/  LDS R25, [R3+0xc0] ;  /* 0x0000c00003197984 */ /* 0x000fe80000000800 */
[----:B------:R-:W-:Y:S04]  /*2600*/  LDS R29, [R3+0x100] ;  /* 0x00010000031d7984 */ /* 0x000fe80000000800 */
[----:B------:R-:W-:Y:S01]  /*2610*/  LDS R27, [R3+0x140] ;  /* 0x00014000031b7984 */ /* 0x000fe20000000800 */
[----:B-----5:R-:W-:-:S04]  /*2620*/  IMAD R2, R2, 0x10, R9 ;  /* 0x0000001002027824 */ /* 0x020fc800078e0209 */
[----:B------:R-:W-:-:S04]  /*2630*/  VIADD R2, R2, 0x10 ;  /* 0x0000001002027836 */ /* 0x000fc80000000000 */
[----:B------:R-:W-:-:S04]  /*2640*/  IMAD R9, R2, R8, R9 ;  /* 0x0000000802097224 */ /* 0x000fc800078e0209 */
[C---:B------:R-:W-:Y:S01]  /*2650*/  IMAD.IADD R5, R9.reuse, 0x1, R8 ;  /* 0x0000000109057824 */ /* 0x040fe200078e0208 */
[----:B------:R-:W-:-:S03]  /*2660*/  IADD3 R2, P0, PT, R9, R0, RZ ;  /* 0x0000000009027210 */ /* 0x000fc60007f1e0ff */
[C-C-:B------:R-:W-:Y:S01]  /*2670*/  IMAD.IADD R13, R5.reuse, 0x1, R8.reuse ;  /* 0x00000001050d7824 */ /* 0x140fe200078e0208 */
[----:B------:R-:W-:Y:S02]  /*2680*/  IADD3 R10, P1, PT, R5, R0, RZ ;  /* 0x00000000050a7210 */ /* 0x000fe40007f3e0ff */
[----:B------:R-:W-:Y:S02]  /*2690*/  LEA.HI.X.SX32 R9, R9, RZ, 0x1, P0 ;  /* 0x000000ff09097211 */ /* 0x000fe400000f0eff */
[-C--:B0-----:R-:W-:Y:S02]  /*26a0*/  LEA R4, P0, R2, R6.reuse, 0x2 ;  /* 0x0000000602047211 */ /* 0x081fe400078010ff */
[----:B----4-:R-:W-:Y:S02]  /*26b0*/  LEA.HI.X.SX32 R11, R5, RZ, 0x1, P1 ;  /* 0x000000ff050b7211 */ /* 0x010fe400008f0eff */
[----:B-1----:R-:W-:Y:S02]  /*26c0*/  LEA R14, P1, R10, R6, 0x2 ;  /* 0x000000060a0e7211 */ /* 0x002fe400078210ff */
[-C--:B------:R-:W-:Y:S01]  /*26d0*/  LEA.HI.X R5, R2, R7.reuse, R9, 0x2, P0 ;  /* 0x0000000702057211 */ /* 0x080fe200000f1409 */
[C-C-:B------:R-:W-:Y:S01]  /*26e0*/  IMAD.IADD R9, R13.reuse, 0x1, R8.reuse ;  /* 0x000000010d097824 */ /* 0x140fe200078e0208 */
[----:B------:R-:W-:Y:S01]  /*26f0*/  LEA.HI.X R15, R10, R7, R11, 0x2, P1 ;  /* 0x000000070a0f7211 */ /* 0x000fe200008f140b */
[----:B------:R-:W0:Y:S01]  /*2700*/  LDS R2, [R3+0x80] ;  /* 0x0000800003027984 */ /* 0x000e220000000800 */
[-C--:B------:R-:W-:Y:S01]  /*2710*/  IADD3 R11, P0, PT, R13, R0.reuse, RZ ;  /* 0x000000000d0b7210 */ /* 0x080fe20007f1e0ff */
[C---:B------:R-:W-:Y:S01]  /*2720*/  IMAD.IADD R23, R9.reuse, 0x1, R8 ;  /* 0x0000000109177824 */ /* 0x040fe200078e0208 */
[----:B------:R-:W-:Y:S01]  /*2730*/  IADD3 R19, P1, PT, R9, R0, RZ ;  /* 0x0000000009137210 */ /* 0x000fe20007f3e0ff */
[----:B------:R-:W-:Y:S01]  /*2740*/  STG.E desc[UR8][R4.64+-0x40], R21 ;  /* 0xffffc01504007986 */ /* 0x000fe2000c101908 */
[----:B------:R-:W-:-:S02]  /*2750*/  LEA.HI.X.SX32 R18, R13, RZ, 0x1, P0 ;  /* 0x000000ff0d127211 */ /* 0x000fc400000f0eff */
[-C--:B------:R-:W-:Y:S01]  /*2760*/  LEA R12, P0, R11, R6.reuse, 0x2 ;  /* 0x000000060b0c7211 */ /* 0x080fe200078010ff */
[----:B------:R1:W-:Y:S01]  /*2770*/  STG.E desc[UR8][R14.64+-0x40], R24 ;  /* 0xffffc0180e007986 */ /* 0x0003e2000c101908 */
[----:B------:R-:W-:Y:S01]  /*2780*/  LEA.HI.X.SX32 R22, R9, RZ, 0x1, P1 ;  /* 0x000000ff09167211 */ /* 0x000fe200008f0eff */
[----:B------:R-:W-:Y:S01]  /*2790*/  IMAD.IADD R9, R23, 0x1, R8 ;  /* 0x0000000117097824 */ /* 0x000fe200078e0208 */
[----:B------:R-:W-:Y:S01]  /*27a0*/  LEA R10, P1, R19, R6, 0x2 ;  /* 0x00000006130a7211 */ /* 0x000fe200078210ff */
[----:B------:R-:W-:Y:S01]  /*27b0*/  LDS R21, [R3+0x1c0] ;  /* 0x0001c00003157984 */ /* 0x000fe20000000800 */
[----:B------:R-:W-:Y:S02]  /*27c0*/  IADD3 R16, P2, PT, R23, R0, RZ ;  /* 0x0000000017107210 */ /* 0x000fe40007f5e0ff */
[-C--:B------:R-:W-:Y:S02]  /*27d0*/  LEA.HI.X R13, R11, R7.reuse, R18, 0x2, P0 ;  /* 0x000000070b0d7211 */ /* 0x080fe400000f1412 */
[----:B------:R-:W-:-:S02]  /*27e0*/  LEA.HI.X R11, R19, R7, R22, 0x2, P1 ;  /* 0x00000007130b7211 */ /* 0x000fc400008f1416 */
[----:B------:R-:W-:Y:S01]  /*27f0*/  LEA.HI.X.SX32 R23, R23, RZ, 0x1, P2 ;  /* 0x000000ff17177211 */ /* 0x000fe200010f0eff */
[----:B--2---:R2:W-:Y:S01]  /*2800*/  STG.E desc[UR8][R12.64+-0x40], R20 ;  /* 0xffffc0140c007986 */ /* 0x0045e2000c101908 */
[C---:B------:R-:W-:Y:S02]  /*2810*/  LEA R22, P0, R16.reuse, R6, 0x2 ;  /* 0x0000000610167211 */ /* 0x040fe400078010ff */
[C---:B------:R-:W-:Y:S02]  /*2820*/  IADD3 R17, P3, PT, R9.reuse, R0, RZ ;  /* 0x0000000009117210 */ /* 0x040fe40007f7e0ff */
[-C--:B------:R-:W-:Y:S01]  /*2830*/  LEA.HI.X R23, R16, R7.reuse, R23, 0x2, P0 ;  /* 0x0000000710177211 */ /* 0x080fe200000f1417 */
[C-C-:B------:R-:W-:Y:S01]  /*2840*/  IMAD.IADD R16, R9.reuse, 0x1, R8.reuse ;  /* 0x0000000109107824 */ /* 0x140fe200078e0208 */
[----:B------:R-:W-:Y:S02]  /*2850*/  LEA.HI.X.SX32 R26, R9, RZ, 0x1, P3 ;  /* 0x000000ff091a7211 */ /* 0x000fe400018f0eff */
[C---:B------:R-:W-:Y:S01]  /*2860*/  LEA R18, P1, R17.reuse, R6, 0x2 ;  /* 0x0000000611127211 */ /* 0x040fe200078210ff */
[----:B------:R-:W-:Y:S01]  /*2870*/  IMAD.IADD R28, R16, 0x1, R8 ;  /* 0x00000001101c7824 */ /* 0x000fe200078e0208 */
[----:B------:R-:W3:Y:S02]  /*2880*/  LDS R9, [R3+0x180] ;  /* 0x0001800003097984 */ /* 0x000ee40000000800 */
[----:B------:R-:W-:Y:S01]  /*2890*/  LEA.HI.X R19, R17, R7, R26, 0x2, P1 ;  /* 0x0000000711137211 */ /* 0x000fe200008f141a */
[C---:B-1----:R-:W-:Y:S01]  /*28a0*/  IMAD.IADD R15, R28.reuse, 0x1, R8 ;  /* 0x000000011c0f7824 */ /* 0x042fe200078e0208 */
[----:B------:R-:W-:-:S02]  /*28b0*/  IADD3 R26, P1, PT, R28, R0, RZ ;  /* 0x000000001c1a7210 */ /* 0x000fc40007f3e0ff */
[----:B------:R-:W-:Y:S02]  /*28c0*/  IADD3 R17, P0, PT, R16, R0, RZ ;  /* 0x0000000010117210 */ /* 0x000fe40007f1e0ff */
[----:B------:R-:W-:Y:S01]  /*28d0*/  LEA.HI.X.SX32 R5, R28, RZ, 0x1, P1 ;  /* 0x000000ff1c057211 */ /* 0x000fe200008f0eff */
[----:B0-----:R0:W-:Y:S01]  /*28e0*/  STG.E desc[UR8][R10.64+-0x40], R2 ;  /* 0xffffc0020a007986 */ /* 0x0011e2000c101908 */
[-C--:B------:R-:W-:Y:S02]  /*28f0*/  LEA R4, P1, R26, R6.reuse, 0x2 ;  /* 0x000000061a047211 */ /* 0x080fe400078210ff */
[----:B--2---:R-:W-:Y:S01]  /*2900*/  LEA.HI.X.SX32 R12, R16, RZ, 0x1, P0 ;  /* 0x000000ff100c7211 */ /* 0x004fe200000f0eff */
[----:B------:R-:W-:Y:S01]  /*2910*/  STG.E desc[UR8][R22.64+-0x40], R25 ;  /* 0xffffc01916007986 */ /* 0x000fe2000c101908 */
[-C--:B------:R-:W-:Y:S01]  /*2920*/  LEA.HI.X R5, R26, R7.reuse, R5, 0x2, P1 ;  /* 0x000000071a057211 */ /* 0x080fe200008f1405 */
[--C-:B------:R-:W-:Y:S01]  /*2930*/  IMAD.IADD R26, R15, 0x1, R8.reuse ;  /* 0x000000010f1a7824 */ /* 0x100fe200078e0208 */
[C---:B------:R-:W-:Y:S01]  /*2940*/  LEA R16, P0, R17.reuse, R6, 0x2 ;  /* 0x0000000611107211 */ /* 0x040fe200078010ff */
[----:B------:R-:W1:Y:S02]  /*2950*/  LDS R25, [R3+0x200] ;  /* 0x0002000003197984 */ /* 0x000e640000000800 */
[----:B------:R-:W-:Y:S01]  /*2960*/  IMAD.IADD R24, R26, 0x1, R8 ;  /* 0x000000011a187824 */ /* 0x000fe200078e0208 */
[----:B------:R-:W-:Y:S01]  /*2970*/  LEA.HI.X R17, R17, R7, R12, 0x2, P0 ;  /* 0x0000000711117211 */ /* 0x000fe200000f140c */
[----:B------:R-:W2:Y:S01]  /*2980*/  LDS R23, [R3+0x240] ;  /* 0x0002400003177984 */ /* 0x000ea20000000800 */
[----:B------:R-:W-:-:S02]  /*2990*/  IADD3 R13, P0, PT, R15, R0, RZ ;  /* 0x000000000f0d7210 */ /* 0x000fc40007f1e0ff */
[-C--:B------:R-:W-:Y:S01]  /*29a0*/  IADD3 R20, P1, PT, R26, R0.reuse, RZ ;  /* 0x000000001a147210 */ /* 0x080fe20007f3e0ff */
[----:B------:R-:W4:Y:S01]  /*29b0*/  LDS R22, [R3+0x280] ;  /* 0x0002800003167984 */ /* 0x000f220000000800 */
[----:B0-----:R-:W-:Y:S02]  /*29c0*/  IADD3 R2, P2, PT, R24, R0, RZ ;  /* 0x0000000018027210 */ /* 0x001fe40007f5e0ff */
[----:B------:R-:W-:Y:S01]  /*29d0*/  LEA.HI.X.SX32 R28, R15, RZ, 0x1, P0 ;  /* 0x000000ff0f1c7211 */ /* 0x000fe200000f0eff */
[----:B------:R0:W-:Y:S01]  /*29e0*/  STG.E desc[UR8][R18.64+-0x40], R29 ;  /* 0xffffc01d12007986 */ /* 0x0001e2000c101908 */
[-C--:B------:R-:W-:Y:S02]  /*29f0*/  LEA R14, P0, R13, R6.reuse, 0x2 ;  /* 0x000000060d0e7211 */ /* 0x080fe400078010ff */
[----:B------:R-:W-:Y:S01]  /*2a00*/  LEA.HI.X.SX32 R26, R26, RZ, 0x1, P1 ;  /* 0x000000ff1a1a7211 */ /* 0x000fe200008f0eff */
[----:B------:R5:W-:Y:S01]  /*2a10*/  STG.E desc[UR8][R16.64+-0x40], R27 ;  /* 0xffffc01b10007986 */ /* 0x000be2000c101908 */
[----:B------:R-:W-:-:S02]  /*2a20*/  LEA R12, P1, R20, R6, 0x2 ;  /* 0x00000006140c7211 */ /* 0x000fc400078210ff */
[----:B------:R-:W-:Y:S02]  /*2a30*/  LEA.HI.X.SX32 R11, R24, RZ, 0x1, P2 ;  /* 0x000000ff180b7211 */ /* 0x000fe400010f0eff */
[----:B------:R-:W-:Y:S02]  /*2a40*/  LEA R10, P2, R2, R6, 0x2 ;  /* 0x00000006020a7211 */ /* 0x000fe400078410ff */
[-C--:B------:R-:W-:Y:S01]  /*2a50*/  LEA.HI.X R15, R13, R7.reuse, R28, 0x2, P0 ;  /* 0x000000070d0f7211 */ /* 0x080fe200000f141c */
[----:B------:R-:W-:Y:S01]  /*2a60*/  IMAD.IADD R28, R24, 0x1, R8 ;  /* 0x00000001181c7824 */ /* 0x000fe200078e0208 */
[-C--:B------:R-:W-:Y:S01]  /*2a70*/  LEA.HI.X R13, R20, R7.reuse, R26, 0x2, P1 ;  /* 0x00000007140d7211 */ /* 0x080fe200008f141a */
[----:B------:R-:W-:Y:S01]  /*2a80*/  LDS R24, [R3+0x340] ;  /* 0x0003400003187984 */ /* 0x000fe20000000800 */
[----:B------:R-:W-:Y:S01]  /*2a90*/  LEA.HI.X R11, R2, R7, R11, 0x2, P2 ;  /* 0x00000007020b7211 */ /* 0x000fe200010f140b */
[C-C-:B0-----:R-:W-:Y:S01]  /*2aa0*/  IMAD.IADD R29, R28.reuse, 0x1, R8.reuse ;  /* 0x000000011c1d7824 */ /* 0x141fe200078e0208 */
[C---:B------:R-:W-:Y:S01]  /*2ab0*/  IADD3 R18, P0, PT, R28.reuse, R0, RZ ;  /* 0x000000001c127210 */ /* 0x040fe20007f1e0ff */
[----:B------:R-:W0:Y:S02]  /*2ac0*/  LDS R20, [R3+0x2c0] ;  /* 0x0002c00003147984 */ /* 0x000e240000000800 */
[--C-:B-----5:R-:W-:Y:S01]  /*2ad0*/  IMAD.IADD R27, R29, 0x1, R8.reuse ;  /* 0x000000011d1b7824 */ /* 0x120fe200078e0208 */
[----:B------:R-:W-:Y:S01]  /*2ae0*/  LEA.HI.X.SX32 R28, R28, RZ, 0x1, P0 ;  /* 0x000000ff1c1c7211 */ /* 0x000fe200000f0eff */
[----:B------:R-:W5:Y:S01]  /*2af0*/  LDS R2, [R3+0x300] ;  /* 0x0003000003027984 */ /* 0x000f620000000800 */
[----:B------:R-:W-:Y:S01]  /*2b00*/  LEA R16, P0, R18, R6, 0x2 ;  /* 0x0000000612107211 */ /* 0x000fe200078010ff */
[----:B------:R-:W-:-:S02]  /*2b10*/  IMAD.IADD R19, R27, 0x1, R8 ;  /* 0x000000011b137824 */ /* 0x000fc400078e0208 */
[----:B------:R1:W5:Y:S01]  /*2b20*/  LDS R26, [R3+0x380] ;  /* 0x00038000031a7984 */ /* 0x0003620000000800 */
[----:B------:R-:W-:-:S03]  /*2b30*/  LEA.HI.X R17, R18, R7, R28, 0x2, P0 ;  /* 0x0000000712117211 */ /* 0x000fc600000f141c */
[----:B---3--:R3:W-:Y:S04]  /*2b40*/  STG.E desc[UR8][R4.64+-0x40], R9 ;  /* 0xffffc00904007986 */ /* 0x0087e8000c101908 */
[----:B------:R4:W-:Y:S01]  /*2b50*/  STG.E desc[UR8][R14.64+-0x40], R21 ;  /* 0xffffc0150e007986 */ /* 0x0009e2000c101908 */
[----:B-1----:R-:W-:-:S03]  /*2b60*/  IADD3 R3, P0, PT, R27, R0, RZ ;  /* 0x000000001b037210 */ /* 0x002fc60007f1e0ff */
[----:B------:R-:W-:Y:S01]  /*2b70*/  STG.E desc[UR8][R12.64+-0x40], R25 ;  /* 0xffffc0190c007986 */ /* 0x000fe2000c101908 */
[----:B------:R-:W-:Y:S02]  /*2b80*/  LEA.HI.X.SX32 R18, R27, RZ, 0x1, P0 ;  /* 0x000000ff1b127211 */ /* 0x000fe400000f0eff */
[----:B---3--:R-:W-:Y:S01]  /*2b90*/  IADD3 R5, P1, PT, R29, R0, RZ ;  /* 0x000000001d057210 */ /* 0x008fe20007f3e0ff */
[----:B------:R-:W-:Y:S01]  /*2ba0*/  IMAD.IADD R9, R19, 0x1, R8 ;  /* 0x0000000113097824 */ /* 0x000fe200078e0208 */
[-C--:B------:R-:W-:Y:S01]  /*2bb0*/  LEA R8, P0, R3, R6.reuse, 0x2 ;  /* 0x0000000603087211 */ /* 0x080fe200078010ff */
[----:B--2---:R-:W-:Y:S01]  /*2bc0*/  STG.E desc[UR8][R10.64+-0x40], R23 ;  /* 0xffffc0170a007986 */ /* 0x004fe2000c101908 */
[----:B------:R-:W-:Y:S02]  /*2bd0*/  LEA.HI.X.SX32 R29, R29, RZ, 0x1, P1 ;  /* 0x000000ff1d1d7211 */ /* 0x000fe400008f0eff */
[C---:B------:R-:W-:Y:S01]  /*2be0*/  LEA R4, P1, R5.reuse, R6, 0x2 ;  /* 0x0000000605047211 */ /* 0x040fe200078210ff */
[----:B----4-:R-:W-:Y:S03]  /*2bf0*/  STG.E desc[UR8][R16.64+-0x40], R22 ;  /* 0xffffc01610007986 */ /* 0x010fe6000c101908 */
[----:B------:R-:W-:-:S02]  /*2c00*/  LEA.HI.X R5, R5, R7, R29, 0x2, P1 ;  /* 0x0000000705057211 */ /* 0x000fc400008f141d */
[-C--:B------:R-:W-:Y:S02]  /*2c10*/  IADD3 R15, P1, PT, R19, R0.reuse, RZ ;  /* 0x00000000130f7210 */ /* 0x080fe40007f3e0ff */
[----:B------:R-:W-:Y:S02]  /*2c20*/  IADD3 R0, P2, PT, R9, R0, RZ ;  /* 0x0000000009007210 */ /* 0x000fe40007f5e0ff */
[----:B------:R-:W-:Y:S01]  /*2c30*/  LEA.HI.X.SX32 R28, R19, RZ, 0x1, P1 ;  /* 0x000000ff131c7211 */ /* 0x000fe200008f0eff */
[----:B0-----:R-:W-:Y:S01]  /*2c40*/  STG.E desc[UR8][R4.64+-0x40], R20 ;  /* 0xffffc01404007986 */ /* 0x001fe2000c101908 */
[----:B------:R-:W-:Y:S02]  /*2c50*/  LEA.HI.X.SX32 R19, R9, RZ, 0x1, P2 ;  /* 0x000000ff09137211 */ /* 0x000fe400010f0eff */
[-C--:B------:R-:W-:Y:S02]  /*2c60*/  LEA R14, P1, R15, R6.reuse, 0x2 ;  /* 0x000000060f0e7211 */ /* 0x080fe400078210ff */
[----:B------:R-:W-:-:S02]  /*2c70*/  LEA R6, P2, R0, R6, 0x2 ;  /* 0x0000000600067211 */ /* 0x000fc400078410ff */
[-C--:B------:R-:W-:Y:S02]  /*2c80*/  LEA.HI.X R9, R3, R7.reuse, R18, 0x2, P0 ;  /* 0x0000000703097211 */ /* 0x080fe400000f1412 */
[-C--:B------:R-:W-:Y:S02]  /*2c90*/  LEA.HI.X R15, R15, R7.reuse, R28, 0x2, P1 ;  /* 0x000000070f0f7211 */ /* 0x080fe400008f141c */
[----:B------:R-:W-:Y:S01]  /*2ca0*/  LEA.HI.X R7, R0, R7, R19, 0x2, P2 ;  /* 0x0000000700077211 */ /* 0x000fe200010f1413 */
[----:B-----5:R-:W-:Y:S04]  /*2cb0*/  STG.E desc[UR8][R8.64+-0x40], R2 ;  /* 0xffffc00208007986 */ /* 0x020fe8000c101908 */
[----:B------:R-:W-:Y:S04]  /*2cc0*/  STG.E desc[UR8][R14.64+-0x40], R24 ;  /* 0xffffc0180e007986 */ /* 0x000fe8000c101908 */
[----:B------:R-:W-:Y:S01]  /*2cd0*/  STG.E desc[UR8][R6.64+-0x40], R26 ;  /* 0xffffc01a06007986 */ /* 0x000fe2000c101908 */
[----:B------:R-:W-:Y:S05]  /*2ce0*/  EXIT ;  /* 0x000000000000794d */ /* 0x000fea0003800000 */
        .weak           $__internal_0_$__cuda_sm3x_div_rn_noftz_f32_slowpath
        .type           $__internal_0_$__cuda_sm3x_div_rn_noftz_f32_slowpath,@function
        .size           $__internal_0_$__cuda_sm3x_div_rn_noftz_f32_slowpath,(.L_x_67 - $__internal_0_$__cuda_sm3x_div_rn_noftz_f32_slowpath)
$__internal_0_$__cuda_sm3x_div_rn_noftz_f32_slowpath:
[----:B------:R-:W-:Y:S01]  /*2cf0*/  SHF.R.U32.HI R14, RZ, 0x17, R15 ;  /* 0x00000017ff0e7819 */ /* 0x000fe2000001160f */
[----:B------:R-:W-:Y:S01]  /*2d00*/  BSSY.RECONVERGENT B2, `(.L_x_26) ;  /* 0x0000064000027945 */ /* 0x000fe20003800200 */
[----:B------:R-:W-:Y:S01]  /*2d10*/  SHF.R.U32.HI R4, RZ, 0x17, R7 ;  /* 0x00000017ff047819 */ /* 0x000fe20000011607 */
[----:B------:R-:W-:Y:S01]  /*2d20*/  IMAD.MOV.U32 R16, RZ, RZ, R15 ;  /* 0x000000ffff107224 */ /* 0x000fe200078e000f */
[----:B------:R-:W-:Y:S02]  /*2d30*/  LOP3.LUT R14, R14, 0xff, RZ, 0xc0, !PT ;  /* 0x000000ff0e0e7812 */ /* 0x000fe400078ec0ff */
[----:B------:R-:W-:-:S03]  /*2d40*/  LOP3.LUT R18, R4, 0xff, RZ, 0xc0, !PT ;  /* 0x000000ff04127812 */ /* 0x000fc600078ec0ff */
[----:B------:R-:W-:Y:S02]  /*2d50*/  VIADD R19, R14, 0xffffffff ;  /* 0xffffffff0e137836 */ /* 0x000fe40000000000 */
[----:B------:R-:W-:-:S03]  /*2d60*/  VIADD R17, R18, 0xffffffff ;  /* 0xffffffff12117836 */ /* 0x000fc60000000000 */
[----:B------:R-:W-:-:S04]  /*2d70*/  ISETP.GT.U32.AND P0, PT, R19, 0xfd, PT ;  /* 0x000000fd1300780c */ /* 0x000fc80003f04070 */
[----:B------:R-:W-:-:S13]  /*2d80*/  ISETP.GT.U32.OR P0, PT, R17, 0xfd, P0 ;  /* 0x000000fd1100780c */ /* 0x000fda0000704470 */
[----:B------:R-:W-:Y:S01]  /*2d90*/  @!P0 IMAD.MOV.U32 R13, RZ, RZ, RZ ;  /* 0x000000ffff0d8224 */ /* 0x000fe200078e00ff */
[----:B------:R-:W-:Y:S06]  /*2da0*/  @!P0 BRA `(.L_x_27) ;  /* 0x0000000000608947 */ /* 0x000fec0003800000 */
[----:B------:R-:W-:Y:S01]  /*2db0*/  FSETP.GTU.FTZ.AND P0, PT, |R7|, +INF , PT ;  /* 0x7f8000000700780b */ /* 0x000fe20003f1c200 */
[----:B------:R-:W-:Y:S01]  /*2dc0*/  IMAD.MOV.U32 R4, RZ, RZ, R15 ;  /* 0x000000ffff047224 */ /* 0x000fe200078e000f */
[----:B------:R-:W-:-:S04]  /*2dd0*/  FSETP.GTU.FTZ.AND P1, PT, |R15|, +INF , PT ;  /* 0x7f8000000f00780b */ /* 0x000fc80003f3c200 */
[----:B------:R-:W-:-:S13]  /*2de0*/  PLOP3.LUT P0, PT, P0, P1, PT, 0xf8, 0x8f ;  /* 0x00000000008f781c */ /* 0x000fda0000703f70 */
[----:B------:R-:W-:Y:S05]  /*2df0*/  @P0 BRA `(.L_x_28) ;  /* 0x00000004004c0947 */ /* 0x000fea0003800000 */
[----:B------:R-:W-:-:S13]  /*2e00*/  LOP3.LUT P0, RZ, R16, 0x7fffffff, R7, 0xc8, !PT ;  /* 0x7fffffff10ff7812 */ /* 0x000fda000780c807 */
[----:B------:R-:W-:Y:S05]  /*2e10*/  @!P0 BRA `(.L_x_29) ;  /* 0x00000004003c8947 */ /* 0x000fea0003800000 */
[C---:B------:R-:W-:Y:S02]  /*2e20*/  FSETP.NEU.FTZ.AND P1, PT, |R7|.reuse, +INF , PT ;  /* 0x7f8000000700780b */ /* 0x040fe40003f3d200 */
[----:B------:R-:W-:Y:S02]  /*2e30*/  FSETP.NEU.FTZ.AND P2, PT, |R4|, +INF , PT ;  /* 0x7f8000000400780b */ /* 0x000fe40003f5d200 */
[----:B------:R-:W-:-:S11]  /*2e40*/  FSETP.NEU.FTZ.AND P0, PT, |R7|, +INF , PT ;  /* 0x7f8000000700780b */ /* 0x000fd60003f1d200 */
[----:B------:R-:W-:Y:S05]  /*2e50*/  @!P2 BRA !P1, `(.L_x_29) ;  /* 0x00000004002ca947 */ /* 0x000fea0004800000 */
[----:B------:R-:W-:-:S04]  /*2e60*/  LOP3.LUT P1, RZ, R7, 0x7fffffff, RZ, 0xc0, !PT ;  /* 0x7fffffff07ff7812 */ /* 0x000fc8000782c0ff */
[----:B------:R-:W-:-:S13]  /*2e70*/  PLOP3.LUT P1, PT, P2, P1, PT, 0x2f, 0xf2 ;  /* 0x0000000000f2781c */ /* 0x000fda0001722577 */
[----:B------:R-:W-:Y:S05]  /*2e80*/  @P1 BRA `(.L_x_30) ;  /* 0x0000000400181947 */ /* 0x000fea0003800000 */
[----:B------:R-:W-:-:S04]  /*2e90*/  LOP3.LUT P1, RZ, R16, 0x7fffffff, RZ, 0xc0, !PT ;  /* 0x7fffffff10ff7812 */ /* 0x000fc8000782c0ff */
[----:B------:R-:W-:-:S13]  /*2ea0*/  PLOP3.LUT P0, PT, P0, P1, PT, 0x2f, 0xf2 ;  /* 0x0000000000f2781c */ /* 0x000fda0000702577 */
[----:B------:R-:W-:Y:S05]  /*2eb0*/  @P0 BRA `(.L_x_31) ;  /* 0x0000000400000947 */ /* 0x000fea0003800000 */
[----:B------:R-:W-:Y:S02]  /*2ec0*/  ISETP.GE.AND P0, PT, R17, RZ, PT ;  /* 0x000000ff1100720c */ /* 0x000fe40003f06270 */
[----:B------:R-:W-:-:S11]  /*2ed0*/  ISETP.GE.AND P1, PT, R19, RZ, PT ;  /* 0x000000ff1300720c */ /* 0x000fd60003f26270 */
[----:B------:R-:W-:Y:S02]  /*2ee0*/  @P0 IMAD.MOV.U32 R13, RZ, RZ, RZ ;  /* 0x000000ffff0d0224 */ /* 0x000fe400078e00ff */
[----:B------:R-:W-:Y:S01]  /*2ef0*/  @!P0 FFMA R7, R7, 1.84467440737095516160e+19, RZ ;  /* 0x5f80000007078823 */ /* 0x000fe200000000ff */
[----:B------:R-:W-:Y:S02]  /*2f00*/  @!P0 IMAD.MOV.U32 R13, RZ, RZ, -0x40 ;  /* 0xffffffc0ff0d8424 */ /* 0x000fe400078e00ff */
[----:B------:R-:W-:Y:S02]  /*2f10*/  @!P1 FFMA R16, R4, 1.84467440737095516160e+19, RZ ;  /* 0x5f80000004109823 */ /* 0x000fe400000000ff */
[----:B------:R-:W-:-:S07]  /*2f20*/  @!P1 VIADD R13, R13, 0x40 ;  /* 0x000000400d0d9836 */ /* 0x000fce0000000000 */
.L_x_27:
[----:B------:R-:W-:Y:S01]  /*2f30*/  LEA R15, R14, 0xc0800000, 0x17 ;  /* 0xc08000000e0f7811 */ /* 0x000fe200078eb8ff */
[----:B------:R-:W-:Y:S04]  /*2f40*/  BSSY.RECONVERGENT B3, `(.L_x_32) ;  /* 0x0000036000037945 */ /* 0x000fe80003800200 */
[----:B------:R-:W-:Y:S02]  /*2f50*/  IMAD.IADD R16, R16, 0x1, -R15 ;  /* 0x0000000110107824 */ /* 0x000fe400078e0a0f */
[----:B------:R-:W-:Y:S02]  /*2f60*/  VIADD R15, R18, 0xffffff81 ;  /* 0xffffff81120f7836 */ /* 0x000fe40000000000 */
[----:B------:R0:W1:Y:S01]  /*2f70*/  MUFU.RCP R17, R16 ;  /* 0x0000001000117308 */ /* 0x0000620000001000 */
[----:B------:R-:W-:Y:S01]  /*2f80*/  FADD.FTZ R19, -R16, -RZ ;  /* 0x800000ff10137221 */ /* 0x000fe20000010100 */
[C---:B------:R-:W-:Y:S01]  /*2f90*/  IMAD R4, R15.reuse, -0x800000, R7 ;  /* 0xff8000000f047824 */ /* 0x040fe200078e0207 */
[----:B0-----:R-:W-:-:S05]  /*2fa0*/  IADD3 R16, PT, PT, R15, 0x7f, -R14 ;  /* 0x0000007f0f107810 */ /* 0x001fca0007ffe80e */
[----:B------:R-:W-:Y:S02]  /*2fb0*/  IMAD.IADD R13, R16, 0x1, R13 ;  /* 0x00000001100d7824 */ /* 0x000fe400078e020d */
[----:B-1----:R-:W-:-:S04]  /*2fc0*/  FFMA R18, R17, R19, 1 ;  /* 0x3f80000011127423 */ /* 0x002fc80000000013 */
[----:B------:R-:W-:-:S04]  /*2fd0*/  FFMA R7, R17, R18, R17 ;  /* 0x0000001211077223 */ /* 0x000fc80000000011 */
[----:B------:R-:W-:-:S04]  /*2fe0*/  FFMA R18, R4, R7, RZ ;  /* 0x0000000704127223 */ /* 0x000fc800000000ff */
[----:B------:R-:W-:-:S04]  /*2ff0*/  FFMA R17, R19, R18, R4 ;  /* 0x0000001213117223 */ /* 0x000fc80000000004 */
[----:B------:R-:W-:-:S04]  /*3000*/  FFMA R18, R7, R17, R18 ;  /* 0x0000001107127223 */ /* 0x000fc80000000012 */
[----:B------:R-:W-:-:S04]  /*3010*/  FFMA R19, R19, R18, R4 ;  /* 0x0000001213137223 */ /* 0x000fc80000000004 */
[----:B------:R-:W-:-:S05]  /*3020*/  FFMA R4, R7, R19, R18 ;  /* 0x0000001307047223 */ /* 0x000fca0000000012 */
[----:B------:R-:W-:-:S04]  /*3030*/  SHF.R.U32.HI R14, RZ, 0x17, R4 ;  /* 0x00000017ff0e7819 */ /* 0x000fc80000011604 */
[----:B------:R-:W-:-:S05]  /*3040*/  LOP3.LUT R14, R14, 0xff, RZ, 0xc0, !PT ;  /* 0x000000ff0e0e7812 */ /* 0x000fca00078ec0ff */
[----:B------:R-:W-:-:S04]  /*3050*/  IMAD.IADD R17, R14, 0x1, R13 ;  /* 0x000000010e117824 */ /* 0x000fc800078e020d */
[----:B------:R-:W-:-:S05]  /*3060*/  VIADD R14, R17, 0xffffffff ;  /* 0xffffffff110e7836 */ /* 0x000fca0000000000 */
[----:B------:R-:W-:-:S13]  /*3070*/  ISETP.GE.U32.AND P0, PT, R14, 0xfe, PT ;  /* 0x000000fe0e00780c */ /* 0x000fda0003f06070 */
[----:B------:R-:W-:Y:S05]  /*3080*/  @!P0 BRA `(.L_x_33) ;  /* 0x0000000000808947 */ /* 0x000fea0003800000 */
[----:B------:R-:W-:-:S13]  /*3090*/  ISETP.GT.AND P0, PT, R17, 0xfe, PT ;  /* 0x000000fe1100780c */ /* 0x000fda0003f04270 */
[----:B------:R-:W-:Y:S05]  /*30a0*/  @P0 BRA `(.L_x_34) ;  /* 0x00000000006c0947 */ /* 0x000fea0003800000 */
[----:B------:R-:W-:-:S13]  /*30b0*/  ISETP.GE.AND P0, PT, R17, 0x1, PT ;  /* 0x000000011100780c */ /* 0x000fda0003f06270 */
[----:B------:R-:W-:Y:S05]  /*30c0*/  @P0 BRA `(.L_x_35) ;  /* 0x0000000000740947 */ /* 0x000fea0003800000 */
[----:B------:R-:W-:Y:S02]  /*30d0*/  ISETP.GE.AND P0, PT, R17, -0x18, PT ;  /* 0xffffffe81100780c */ /* 0x000fe40003f06270 */
[----:B------:R-:W-:-:S11]  /*30e0*/  LOP3.LUT R4, R4, 0x80000000, RZ, 0xc0, !PT ;  /* 0x8000000004047812 */ /* 0x000fd600078ec0ff */
[----:B------:R-:W-:Y:S05]  /*30f0*/  @!P0 BRA `(.L_x_35) ;  /* 0x0000000000688947 */ /* 0x000fea0003800000 */
[-CC-:B------:R-:W-:Y:S01]  /*3100*/  FFMA.RZ R13, R7, R19.reuse, R18.reuse ;  /* 0x00000013070d7223 */ /* 0x180fe2000000c012 */
[----:B------:R-:W-:Y:S02]  /*3110*/  VIADD R16, R17, 0x20 ;  /* 0x0000002011107836 */ /* 0x000fe40000000000 */
[-CC-:B------:R-:W-:Y:S01]  /*3120*/  FFMA.RM R14, R7, R19.reuse, R18.reuse ;  /* 0x00000013070e7223 */ /* 0x180fe20000004012 */
[----:B------:R-:W-:Y:S02]  /*3130*/  ISETP.NE.AND P2, PT, R17, RZ, PT ;  /* 0x000000ff1100720c */ /* 0x000fe40003f45270 */
[----:B------:R-:W-:Y:S01]  /*3140*/  LOP3.LUT R15, R13, 0x7fffff, RZ, 0xc0, !PT ;  /* 0x007fffff0d0f7812 */ /* 0x000fe200078ec0ff */
[----:B------:R-:W-:Y:S01]  /*3150*/  FFMA.RP R13, R7, R19, R18 ;  /* 0x00000013070d7223 */ /* 0x000fe20000008012 */
[----:B------:R-:W-:Y:S01]  /*3160*/  IMAD.MOV R7, RZ, RZ, -R17 ;  /* 0x000000ffff077224 */ /* 0x000fe200078e0a11 */
[----:B------:R-:W-:Y:S02]  /*3170*/  ISETP.NE.AND P1, PT, R17, RZ, PT ;  /* 0x000000ff1100720c */ /* 0x000fe40003f25270 */
[----:B------:R-:W-:-:S02]  /*3180*/  LOP3.LUT R15, R15, 0x800000, RZ, 0xfc, !PT ;  /* 0x008000000f0f7812 */ /* 0x000fc400078efcff */
[----:B------:R-:W-:Y:S02]  /*3190*/  FSETP.NEU.FTZ.AND P0, PT, R13, R14, PT ;  /* 0x0000000e0d00720b */ /* 0x000fe40003f1d000 */
[----:B------:R-:W-:Y:S02]  /*31a0*/  SHF.L.U32 R16, R15, R16, RZ ;  /* 0x000000100f107219 */ /* 0x000fe400000006ff */
[----:B------:R-:W-:Y:S02]  /*31b0*/  SEL R14, R7, RZ, P2 ;  /* 0x000000ff070e7207 */ /* 0x000fe40001000000 */
[----:B------:R-:W-:Y:S02]  /*31c0*/  ISETP.NE.AND P1, PT, R16, RZ, P1 ;  /* 0x000000ff1000720c */ /* 0x000fe40000f25270 */
[----:B------:R-:W-:Y:S02]  /*31d0*/  SHF.R.U32.HI R14, RZ, R14, R15 ;  /* 0x0000000eff0e7219 */ /* 0x000fe4000001160f */
[----:B------:R-:W-:-:S02]  /*31e0*/  PLOP3.LUT P0, PT, P0, P1, PT, 0xf8, 0x8f ;  /* 0x00000000008f781c */ /* 0x000fc40000703f70 */
[----:B------:R-:W-:Y:S02]  /*31f0*/  SHF.R.U32.HI R16, RZ, 0x1, R14 ;  /* 0x00000001ff107819 */ /* 0x000fe4000001160e */
[----:B------:R-:W-:-:S04]  /*3200*/  SEL R7, RZ, 0x1, !P0 ;  /* 0x00000001ff077807 */ /* 0x000fc80004000000 */
[----:B------:R-:W-:-:S04]  /*3210*/  LOP3.LUT R7, R7, 0x1, R16, 0xf8, !PT ;  /* 0x0000000107077812 */ /* 0x000fc800078ef810 */
[----:B------:R-:W-:-:S05]  /*3220*/  LOP3.LUT R7, R7, R14, RZ, 0xc0, !PT ;  /* 0x0000000e07077212 */ /* 0x000fca00078ec0ff */
[----:B------:R-:W-:-:S05]  /*3230*/  IMAD.IADD R7, R16, 0x1, R7 ;  /* 0x0000000110077824 */ /* 0x000fca00078e0207 */
[----:B------:R-:W-:Y:S01]  /*3240*/  LOP3.LUT R4, R7, R4, RZ, 0xfc, !PT ;  /* 0x0000000407047212 */ /* 0x000fe200078efcff */
[----:B------:R-:W-:Y:S06]  /*3250*/  BRA `(.L_x_35) ;  /* 0x0000000000107947 */ /* 0x000fec0003800000 */
.L_x_34:
[----:B------:R-:W-:-:S04]  /*3260*/  LOP3.LUT R4, R4, 0x80000000, RZ, 0xc0, !PT ;  /* 0x8000000004047812 */ /* 0x000fc800078ec0ff */
[----:B------:R-:W-:Y:S01]  /*3270*/  LOP3.LUT R4, R4, 0x7f800000, RZ, 0xfc, !PT ;  /* 0x7f80000004047812 */ /* 0x000fe200078efcff */
[----:B------:R-:W-:Y:S06]  /*3280*/  BRA `(.L_x_35) ;  /* 0x0000000000047947 */ /* 0x000fec0003800000 */
.L_x_33:
[----:B------:R-:W-:-:S07]  /*3290*/  IMAD R4, R13, 0x800000, R4 ;  /* 0x008000000d047824 */ /* 0x000fce00078e0204 */
.L_x_35:
[----:B------:R-:W-:Y:S05]  /*32a0*/  BSYNC.RECONVERGENT B3 ;  /* 0x0000000000037941 */ /* 0x000fea0003800200 */
.L_x_32:
[----:B------:R-:W-:Y:S05]  /*32b0*/  BRA `(.L_x_36) ;  /* 0x0000000000207947 */ /* 0x000fea0003800000 */
.L_x_31:
[----:B------:R-:W-:-:S04]  /*32c0*/  LOP3.LUT R4, R16, 0x80000000, R7, 0x48, !PT ;  /* 0x8000000010047812 */ /* 0x000fc800078e4807 */
[----:B------:R-:W-:Y:S01]  /*32d0*/  LOP3.LUT R4, R4, 0x7f800000, RZ, 0xfc, !PT ;  /* 0x7f80000004047812 */ /* 0x000fe200078efcff */
[----:B------:R-:W-:Y:S06]  /*32e0*/  BRA `(.L_x_36) ;  /* 0x0000000000147947 */ /* 0x000fec0003800000 */
.L_x_30:
[----:B------:R-:W-:Y:S01]  /*32f0*/  LOP3.LUT R4, R16, 0x80000000, R7, 0x48, !PT ;  /* 0x8000000010047812 */ /* 0x000fe200078e4807 */
[----:B------:R-:W-:Y:S06]  /*3300*/  BRA `(.L_x_36) ;  /* 0x00000000000c7947 */ /* 0x000fec0003800000 */
.L_x_29:
[----:B------:R-:W0:Y:S01]  /*3310*/  MUFU.RSQ R4, -QNAN ;  /* 0xffc0000000047908 */ /* 0x000e220000001400 */
[----:B------:R-:W-:Y:S05]  /*3320*/  BRA `(.L_x_36) ;  /* 0x0000000000047947 */ /* 0x000fea0003800000 */
.L_x_28:
[----:B------:R-:W-:-:S07]  /*3330*/  FADD.FTZ R4, R7, R4 ;  /* 0x0000000407047221 */ /* 0x000fce0000010000 */
.L_x_36:
[----:B------:R-:W-:Y:S05]  /*3340*/  BSYNC.RECONVERGENT B2 ;  /* 0x0000000000027941 */ /* 0x000fea0003800200 */
.L_x_26:
[----:B------:R-:W-:-:S04]  /*3350*/  IMAD.MOV.U32 R13, RZ, RZ, 0x0 ;  /* 0x00000000ff0d7424 */ /* 0x000fc800078e00ff */
[----:B0-----:R-:W-:Y:S05]  /*3360*/  RET.REL.NODEC R12 `(_Z13lud_perimeterPfii) ;  /* 0xffffffcc0c247950 */ /* 0x001fea0003c3ffff */
.L_x_37:
        /* <DEDUP_REMOVED lines=9> */
.L_x_67:


//--------------------- .text._Z12lud_diagonalPfii --------------------------
	.section	.text._Z12lud_diagonalPfii,"ax",@progbits
	.align	128
        .global         _Z12lud_diagonalPfii
        .type           _Z12lud_diagonalPfii,@function
        .size           _Z12lud_diagonalPfii,(.L_x_68 - _Z12lud_diagonalPfii)
        .other          _Z12lud_diagonalPfii,@"STO_CUDA_ENTRY STV_DEFAULT"
_Z12lud_diagonalPfii:
.text._Z12lud_diagonalPfii:
[----:B------:R-:W-:Y:S01]  /*0000*/  LDC R1, c[0x0][0x37c] ;  /* 0x0000df00ff017b82 */ /* 0x000fe20000000800 */
[----:B------:R-:W0:Y:S01]  /*0010*/  S2R R27, SR_TID.X ;  /* 0x00000000001b7919 */ /* 0x000e220000002100 */
[----:B------:R-:W1:Y:S06]  /*0020*/  LDCU.64 UR6, c[0x0][0x388] ;  /* 0x00007100ff0677ac */ /* 0x000e6c0008000a00 */
[----:B------:R-:W2:Y:S01]  /*0030*/  LDC.64 R22, c[0x0][0x380] ;  /* 0x0000e000ff167b82 */ /* 0x000ea20000000a00 */
[----:B------:R-:W3:Y:S01]  /*0040*/  LDCU.64 UR10, c[0x0][0x358] ;  /* 0x00006b00ff0a77ac */ /* 0x000ee20008000a00 */
[----:B-1----:R-:W-:-:S06]  /*0050*/  UIMAD UR4, UR7, UR6, UR7 ;  /* 0x00000006070472a4 */ /* 0x002fcc000f8e0207 */
[----:B0-----:R-:W-:-:S04]  /*0060*/  VIADD R5, R27, UR4 ;  /* 0x000000041b057c36 */ /* 0x001fc80008000000 */
[C---:B------:R-:W-:Y:S02]  /*0070*/  VIADD R7, R5.reuse, UR6 ;  /* 0x0000000605077c36 */ /* 0x040fe40008000000 */
[----:B--2---:R-:W-:-:S03]  /*0080*/  IMAD.WIDE.U32 R4, R5, 0x4, R22 ;  /* 0x0000000405047825 */ /* 0x004fc600078e0016 */
[C---:B------:R-:W-:Y:S01]  /*0090*/  IADD3 R11, PT, PT, R7.reuse, UR6, RZ ;  /* 0x00000006070b7c10 */ /* 0x040fe2000fffe0ff */
[--C-:B------:R-:W-:Y:S01]  /*00a0*/  IMAD.WIDE.U32 R6, R7, 0x4, R22.reuse ;  /* 0x0000000407067825 */ /* 0x100fe200078e0016 */
[----:B---3--:R-:W2:Y:S03]  /*00b0*/  LDG.E R0, desc[UR10][R4.64] ;  /* 0x0000000a04007981 */ /* 0x008ea6000c1e1900 */
[C---:B------:R-:W-:Y:S01]  /*00c0*/  VIADD R29, R11.reuse, UR6 ;  /* 0x000000060b1d7c36 */ /* 0x040fe20008000000 */
[----:B------:R-:W3:Y:S01]  /*00d0*/  LDG.E R3, desc[UR10][R6.64] ;  /* 0x0000000a06037981 */ /* 0x000ee2000c1e1900 */
[----:B------:R-:W0:Y:S01]  /*00e0*/  S2UR UR5, SR_CgaCtaId ;  /* 0x00000000000579c3 */ /* 0x000e220000008800 */
[----:B------:R-:W-:-:S04]  /*00f0*/  IMAD.WIDE.U32 R8, R11, 0x4, R22 ;  /* 0x000000040b087825 */ /* 0x000fc800078e0016 */
[----:B------:R-:W-:Y:S01]  /*0100*/  VIADD R31, R29, UR6 ;  /* 0x000000061d1f7c36 */ /* 0x000fe20008000000 */
[----:B------:R1:W4:Y:S04]  /*0110*/  LDG.E R2, desc[UR10][R8.64] ;  /* 0x0000000a08027981 */ /* 0x000328000c1e1900 */
[----:B------:R-:W-:-:S05]  /*0120*/  IADD3 R33, PT, PT, R31, UR6, RZ ;  /* 0x000000061f217c10 */ /* 0x000fca000fffe0ff */
[----:B------:R-:W-:-:S04]  /*0130*/  VIADD R21, R33, UR6 ;  /* 0x0000000621157c36 */ /* 0x000fc80008000000 */
[----:B------:R-:W-:-:S05]  /*0140*/  VIADD R19, R21, UR6 ;  /* 0x0000000615137c36 */ /* 0x000fca0008000000 */
[----:B------:R-:W-:-:S05]  /*0150*/  IADD3 R17, PT, PT, R19, UR6, RZ ;  /* 0x0000000613117c10 */ /* 0x000fca000fffe0ff */
[----:B------:R-:W-:-:S04]  /*0160*/  VIADD R15, R17, UR6 ;  /* 0x00000006110f7c36 */ /* 0x000fc80008000000 */
[----:B------:R-:W-:-:S05]  /*0170*/  VIADD R13, R15, UR6 ;  /* 0x000000060f0d7c36 */ /* 0x000fca0008000000 */
[----:B------:R-:W-:-:S05]  /*0180*/  IADD3 R11, PT, PT, R13, UR6, RZ ;  /* 0x000000060d0b7c10 */ /* 0x000fca000fffe0ff */
[----:B-1----:R-:W-:-:S05]  /*0190*/  VIADD R9, R11, UR6 ;  /* 0x000000060b097c36 */ /* 0x002fca0008000000 */
[----:B------:R-:W-:Y:S01]  /*01a0*/  IADD3 R7, PT, PT, R9, UR6, RZ ;  /* 0x0000000609077c10 */ /* 0x000fe2000fffe0ff */
[----:B------:R-:W-:-:S04]  /*01b0*/  UMOV UR4, 0x400 ;  /* 0x0000040000047882 */ /* 0x000fc80000000000 */
[----:B------:R-:W-:Y:S01]  /*01c0*/  VIADD R5, R7, UR6 ;  /* 0x0000000607057c36 */ /* 0x000fe20008000000 */
[----:B0-----:R-:W-:-:S04]  /*01d0*/  ULEA UR4, UR5, UR4, 0x18 ;  /* 0x0000000405047291 */ /* 0x001fc8000f8ec0ff */
[----:B------:R-:W-:Y:S01]  /*01e0*/  IADD3 R35, PT, PT, R5, UR6, RZ ;  /* 0x0000000605237c10 */ /* 0x000fe2000fffe0ff */
[----:B------:R-:W-:Y:S01]  /*01f0*/  IMAD.WIDE.U32 R28, R29, 0x4, R22 ;  /* 0x000000041d1c7825 */ /* 0x000fe200078e0016 */
[----:B------:R-:W-:-:S03]  /*0200*/  LEA R27, R27, UR4, 0x2 ;  /* 0x000000041b1b7c11 */ /* 0x000fc6000f8e10ff */
[--C-:B------:R-:W-:Y:S01]  /*0210*/  IMAD.WIDE.U32 R30, R31, 0x4, R22.reuse ;  /* 0x000000041f1e7825 */ /* 0x100fe200078e0016 */
[----:B------:R-:W5:Y:S03]  /*0220*/  LDG.E R24, desc[UR10][R28.64] ;  /* 0x0000000a1c187981 */ /* 0x000f66000c1e1900 */
        /* <DEDUP_REMOVED lines=20> */
[----:B------:R-:W-:Y:S01]  /*0370*/  IMAD.WIDE.U32 R22, R35, 0x4, R22 ;  /* 0x0000000423167825 */ /* 0x000fe200078e0016 */
[----:B--2---:R0:W-:Y:S04]  /*0380*/  STS [R27], R0 ;  /* 0x000000001b007388 */ /* 0x0041e80000000800 */
[----:B---3--:R1:W-:Y:S04]  /*0390*/  STS [R27+0x40], R3 ;  /* 0x000040031b007388 */ /* 0x0083e80000000800 */
[----:B0-----:R-:W2:Y:S04]  /*03a0*/  LDG.E R0, desc[UR10][R4.64] ;  /* 0x0000000a04007981 */ /* 0x001ea8000c1e1900 */
[----:B-1----:R-:W3:Y:S04]  /*03b0*/  LDG.E R3, desc[UR10][R22.64] ;  /* 0x0000000a16037981 */ /* 0x002ee8000c1e1900 */
[----:B----4-:R0:W-:Y:S01]  /*03c0*/  STS [R27+0x80], R2 ;  /* 0x000080021b007388 */ /* 0x0101e20000000800 */
[----:B------:R-:W-:Y:S01]  /*03d0*/  UMOV UR4, URZ ;  /* 0x000000ff00047c82 */ /* 0x000fe20008000000 */
[----:B0-----:R-:W-:-:S02]  /*03e0*/  PRMT R2, RZ, 0x7610, R2 ;  /* 0x00007610ff027816 */ /* 0x001fc40000000002 */
[----:B-----5:R0:W-:Y:S04]  /*03f0*/  STS [R27+0xc0], R24 ;  /* 0x0000c0181b007388 */ /* 0x0201e80000000800 */
[----:B------:R1:W-:Y:S04]  /*0400*/  STS [R27+0x100], R25 ;  /* 0x000100191b007388 */ /* 0x0003e80000000800 */
        /* <DEDUP_REMOVED lines=8> */
[----:B------:R1:W-:Y:S01]  /*0490*/  STS [R27+0x340], R33 ;  /* 0x000340211b007388 */ /* 0x0003e20000000800 */
[----:B0-----:R-:W-:-:S03]  /*04a0*/  PRMT R24, RZ, 0x7610, R24 ;  /* 0x00007610ff187816 */ /* 0x001fc60000000018 */
[----:B--2---:R1:W-:Y:S04]  /*04b0*/  STS [R27+0x380], R0 ;  /* 0x000380001b007388 */ /* 0x0043e80000000800 */
[----:B---3--:R1:W-:Y:S01]  /*04c0*/  STS [R27+0x3c0], R3 ;  /* 0x0003c0031b007388 */ /* 0x0083e20000000800 */
[----:B------:R-:W-:Y:S06]  /*04d0*/  BAR.SYNC.DEFER_BLOCKING 0x0 ;  /* 0x0000000000007b1d */ /* 0x000fec0000010000 */
.L_x_54:
[----:B01----:R-:W0:Y:S01]  /*04e0*/  S2R R30, SR_TID.X ;  /* 0x00000000001e7919 */ /* 0x003e220000002100 */
[----:B------:R-:W-:Y:S01]  /*04f0*/  UIADD3 UR5, UPT, UPT, UR4, 0x1, URZ ;  /* 0x0000000104057890 */ /* 0x000fe2000fffe0ff */
[C---:B--23--:R-:W-:Y:S01]  /*0500*/  VIADD R0, R2.reuse, 0x1 ;  /* 0x0000000102007836 */ /* 0x04cfe20000000000 */
[----:B------:R-:W-:Y:S01]  /*0510*/  UMOV UR6, UR4 ;  /* 0x0000000400067c82 */ /* 0x000fe20008000000 */
[----:B------:R-:W-:Y:S01]  /*0520*/  BSSY.RECONVERGENT B0, `(.L_x_38) ;  /* 0x000009f000007945 */ /* 0x000fe20003800200 */
[----:B------:R-:W-:Y:S01]  /*0530*/  UISETP.NE.AND UP0, UPT, UR5, 0xf, UPT ;  /* 0x0000000f0500788c */ /* 0x000fe2000bf05270 */
[----:B------:R-:W-:Y:S02]  /*0540*/  PRMT R26, R2, 0x7610, R26 ;  /* 0x00007610021a7816 */ /* 0x000fe4000000001a */
[----:B------:R-:W-:Y:S02]  /*0550*/  PRMT R2, R0, 0x7610, R2 ;  /* 0x0000761000027816 */ /* 0x000fe40000000002 */
[----:B0-----:R-:W-:Y:S01]  /*0560*/  ISETP.GT.U32.AND P0, PT, R30, UR4, PT ;  /* 0x000000041e007c0c */ /* 0x001fe2000bf04070 */
[----:B------:R-:W-:-:S12]  /*0570*/  UMOV UR4, UR5 ;  /* 0x0000000500047c82 */ /* 0x000fd80008000000 */
[----:B------:R-:W-:Y:S05]  /*0580*/  @!P0 BRA `(.L_x_39) ;  /* 0x0000000800608947 */ /* 0x000fea0003800000 */
[----:B------:R-:W-:-:S09]  /*0590*/  UISETP.NE.AND UP1, UPT, UR6, URZ, UPT ;  /* 0x000000ff0600728c */ /* 0x000fd2000bf25270 */
[----:B------:R-:W-:Y:S05]  /*05a0*/  BRA.U UP1, `(.L_x_40) ;  /* 0x0000000101207547 */ /* 0x000fea000b800000 */
[----:B------:R-:W0:Y:S01]  /*05b0*/  S2UR UR7, SR_CgaCtaId ;  /* 0x00000000000779c3 */ /* 0x000e220000008800 */
[----:B------:R-:W-:Y:S02]  /*05c0*/  UMOV UR5, 0x400 ;  /* 0x0000040000057882 */ /* 0x000fe40000000000 */
[----:B0-----:R-:W-:-:S06]  /*05d0*/  ULEA UR5, UR7, UR5, 0x18 ;  /* 0x0000000507057291 */ /* 0x001fcc000f8ec0ff */
[----:B------:R-:W-:-:S05]  /*05e0*/  MOV R25, UR5 ;  /* 0x0000000500197c02 */ /* 0x000fca0008000f00 */
[----:B------:R-:W-:-:S04]  /*05f0*/  IMAD R3, R30, 0x4, R25 ;  /* 0x000000041e037824 */ /* 0x000fc800078e0219 */
[----:B------:R-:W-:-:S06]  /*0600*/  IMAD R3, R30, 0x3c, R3 ;  /* 0x0000003c1e037824 */ /* 0x000fcc00078e0203 */
[----:B------:R-:W0:Y:S01]  /*0610*/  LDS R3, [R3] ;  /* 0x0000000003037984 */ /* 0x000e220000000800 */
[----:B------:R-:W-:Y:S05]  /*0620*/  BRA `(.L_x_41) ;  /* 0x0000000400dc7947 */ /* 0x000fea0003800000 */
.L_x_40:
[----:B------:R-:W0:Y:S01]  /*0630*/  S2UR UR7, SR_CgaCtaId ;  /* 0x00000000000779c3 */ /* 0x000e220000008800 */
[----:B------:R-:W-:Y:S01]  /*0640*/  UMOV UR5, 0x400 ;  /* 0x0000040000057882 */ /* 0x000fe20000000000 */
[----:B------:R-:W-:Y:S01]  /*0650*/  UISETP.GE.U32.AND UP1, UPT, UR6, 0x8, UPT ;  /* 0x000000080600788c */ /* 0x000fe2000bf26070 */
[----:B------:R-:W-:Y:S01]  /*0660*/  HFMA2 R27, -RZ, RZ, 0, 0 ;  /* 0x00000000ff1b7431 */ /* 0x000fe200000001ff */
[----:B0-----:R-:W-:-:S06]  /*0670*/  ULEA UR5, UR7, UR5, 0x18 ;  /* 0x0000000507057291 */ /* 0x001fcc000f8ec0ff */
[----:B------:R-:W-:-:S05]  /*0680*/  MOV R25, UR5 ;  /* 0x0000000500197c02 */ /* 0x000fca0008000f00 */
[----:B------:R-:W-:-:S04]  /*0690*/  IMAD R3, R30, 0x4, R25 ;  /* 0x000000041e037824 */ /* 0x000fc800078e0219 */
[----:B------:R-:W-:Y:S01]  /*06a0*/  IMAD R0, R30, 0x3c, R3 ;  /* 0x0000003c1e007824 */ /* 0x000fe200078e0203 */
[----:B------:R-:W-:-:S05]  /*06b0*/  MOV R3, UR6 ;  /* 0x0000000600037c02 */ /* 0x000fca0008000f00 */
[----:B------:R-:W-:-:S05]  /*06c0*/  IMAD R28, R3, 0x4, R0 ;  /* 0x00000004031c7824 */ /* 0x000fca00078e0200 */
[----:B------:R0:W1:Y:S01]  /*06d0*/  LDS R3, [R28] ;  /* 0x000000001c037984 */ /* 0x0000620000000800 */
[----:B------:R-:W-:Y:S05]  /*06e0*/  BRA.U !UP1, `(.L_x_42) ;  /* 0x0000000109b47547 */ /* 0x000fea000b800000 */
[----:B------:R-:W-:Y:S01]  /*06f0*/  IMAD.U32 R32, RZ, RZ, UR6 ;  /* 0x00000006ff207e24 */ /* 0x000fe2000f8e00ff */
[----:B------:R-:W-:Y:S01]  /*0700*/  LEA R27, R30, R25, 0x6 ;  /* 0x000000191e1b7211 */ /* 0x000fe200078e30ff */
[----:B------:R-:W-:Y:S02]  /*0710*/  ULOP3.LUT UR5, UR6, 0x7ffffff8, URZ, 0xc0, !UPT ;  /* 0x7ffffff806057892 */ /* 0x000fe4000f8ec0ff */
[----:B------:R-:W-:Y:S01]  /*0720*/  IMAD R29, R32, 0x4, R25 ;  /* 0x00000004201d7824 */ /* 0x000fe200078e0219 */
[----:B------:R-:W-:Y:S01]  /*0730*/  IADD3 R27, PT, PT, R27, 0x10, RZ ;  /* 0x000000101b1b7810 */ /* 0x000fe20007ffe0ff */
[----:B------:R-:W-:Y:S02]  /*0740*/  UIADD3 UR7, UPT, UPT, -UR5, URZ, URZ ;  /* 0x000000ff05077290 */ /* 0x000fe4000fffe1ff */
[----:B------:R-:W-:-:S10]  /*0750*/  VIADD R29, R29, 0x100 ;  /* 0x000001001d1d7836 */ /* 0x000fd40000000000 */
.L_x_43:
[----:B------:R-:W-:Y:S01]  /*0760*/  LDS R30, [R27+-0x10] ;  /* 0xfffff0001b1e7984 */ /* 0x000fe20000000800 */
[----:B------:R-:W-:-:S03]  /*0770*/  UIADD3 UR7, UPT, UPT, UR7, 0x8, URZ ;  /* 0x0000000807077890 */ /* 0x000fc6000fffe0ff */
[----:B------:R-:W1:Y:S01]  /*0780*/  LDS R31, [R29+-0x100] ;  /* 0xffff00001d1f7984 */ /* 0x000e620000000800 */
[----:B------:R-:W-:Y:S01]  /*0790*/  UISETP.NE.AND UP1, UPT, UR7, URZ, UPT ;  /* 0x000000ff0700728c */ /* 0x000fe2000bf25270 */
[----:B-1----:R-:W-:-:S05]  /*07a0*/  FFMA R31, -R30, R31, R3 ;  /* 0x0000001f1e1f7223 */ /* 0x002fca0000000103 */
[----:B------:R-:W-:Y:S04]  /*07b0*/  STS [R28], R31 ;  /* 0x0000001f1c007388 */ /* 0x000fe80000000800 */
[----:B------:R-:W-:Y:S04]  /*07c0*/  LDS R30, [R27+-0xc] ;  /* 0xfffff4001b1e7984 */ /* 0x000fe80000000800 */
[----:B--2---:R-:W1:Y:S02]  /*07d0*/  LDS R3, [R29+-0xc0] ;  /* 0xffff40001d037984 */ /* 0x004e640000000800 */
[----:B-1----:R-:W-:-:S05]  /*07e0*/  FFMA R3, -R30, R3, R31 ;  /* 0x000000031e037223 */ /* 0x002fca000000011f */
[----:B------:R-:W-:Y:S04]  /*07f0*/  STS [R28], R3 ;  /* 0x000000031c007388 */ /* 0x000fe80000000800 */
[----:B------:R-:W-:Y:S04]  /*0800*/  LDS R30, [R27+-0x8] ;  /* 0xfffff8001b1e7984 */ /* 0x000fe80000000800 */
[----:B------:R-:W1:Y:S02]  /*0810*/  LDS R32, [R29+-0x80] ;  /* 0xffff80001d207984 */ /* 0x000e640000000800 */
[----:B-1----:R-:W-:-:S05]  /*0820*/  FFMA R33, -R30, R32, R3 ;  /* 0x000000201e217223 */ /* 0x002fca0000000103 */
[----:B------:R-:W-:Y:S04]  /*0830*/  STS [R28], R33 ;  /* 0x000000211c007388 */ /* 0x000fe80000000800 */
[----:B------:R-:W-:Y:S04]  /*0840*/  LDS R30, [R27+-0x4] ;  /* 0xfffffc001b1e7984 */ /* 0x000fe80000000800 */
[----:B------:R-:W1:Y:S02]  /*0850*/  LDS R32, [R29+-0x40] ;  /* 0xffffc0001d207984 */ /* 0x000e640000000800 */
[----:B-1----:R-:W-:-:S05]  /*0860*/  FFMA R31, -R30, R32, R33 ;  /* 0x000000201e1f7223 */ /* 0x002fca0000000121 */
[----:B------:R-:W-:Y:S04]  /*0870*/  STS [R28], R31 ;  /* 0x0000001f1c007388 */ /* 0x000fe80000000800 */
[----:B------:R-:W-:Y:S04]  /*0880*/  LDS R30, [R27] ;  /* 0x000000001b1e7984 */ /* 0x000fe80000000800 */
[----:B------:R-:W1:Y:S02]  /*0890*/  LDS R32, [R29] ;  /* 0x000000001d207984 */ /* 0x000e640000000800 */
[----:B-1----:R-:W-:-:S05]  /*08a0*/  FFMA R3, -R30, R32, R31 ;  /* 0x000000201e037223 */ /* 0x002fca000000011f */
[----:B------:R-:W-:Y:S04]  /*08b0*/  STS [R28], R3 ;  /* 0x000000031c007388 */ /* 0x000fe80000000800 */
[----:B------:R-:W-:Y:S04]  /*08c0*/  LDS R30, [R27+0x4] ;  /* 0x000004001b1e7984 */ /* 0x000fe80000000800 */
[----:B------:R-:W1:Y:S02]  /*08d0*/  LDS R32, [R29+0x40] ;  /* 0x000040001d207984 */ /* 0x000e640000000800 */
[----:B-1----:R-:W-:-:S05]  /*08e0*/  FFMA R33, -R30, R32, R3 ;  /* 0x000000201e217223 */ /* 0x002fca0000000103 */
[----:B------:R-:W-:Y:S04]  /*08f0*/  STS [R28], R33 ;  /* 0x000000211c007388 */ /* 0x000fe80000000800 */
[----:B------:R-:W-:Y:S04]  /*0900*/  LDS R30, [R27+0x8] ;  /* 0x000008001b1e7984 */ /* 0x000fe80000000800 */
[----:B------:R-:W1:Y:S02]  /*0910*/  LDS R32, [R29+0x80] ;  /* 0x000080001d207984 */ /* 0x000e640000000800 */
[----:B-1----:R-:W-:-:S05]  /*0920*/  FFMA R31, -R30, R32, R33 ;  /* 0x000000201e1f7223 */ /* 0x002fca0000000121 */
[----:B------:R-:W-:Y:S04]  /*0930*/  STS [R28], R31 ;  /* 0x0000001f1c007388 */ /* 0x000fe80000000800 */
[----:B------:R1:W-:Y:S04]  /*0940*/  LDS R30, [R27+0xc] ;  /* 0x00000c001b1e7984 */ /* 0x0003e80000000800 */
[----:B------:R2:W3:Y:S01]  /*0950*/  LDS R32, [R29+0xc0] ;  /* 0x0000c0001d207984 */ /* 0x0004e20000000800 */
[----:B-1----:R-:W-:Y:S01]  /*0960*/  IADD3 R27, PT, PT, R27, 0x20, RZ ;  /* 0x000000201b1b7810 */ /* 0x002fe20007ffe0ff */
[----:B--2---:R-:W-:-:S02]  /*0970*/  VIADD R29, R29, 0x200 ;  /* 0x000002001d1d7836 */ /* 0x004fc40000000000 */
[----:B---3--:R-:W-:-:S05]  /*0980*/  FFMA R3, -R30, R32, R31 ;  /* 0x000000201e037223 */ /* 0x008fca000000011f */
[----:B------:R2:W-:Y:S01]  /*0990*/  STS [R28], R3 ;  /* 0x000000031c007388 */ /* 0x0005e20000000800 */
[----:B------:R-:W-:Y:S05]  /*09a0*/  BRA.U UP1, `(.L_x_43) ;  /* 0xfffffffd016c7547 */ /* 0x000fea000b83ffff */
[----:B------:R-:W-:-:S07]  /*09b0*/  MOV R27, UR5 ;  /* 0x00000005001b7c02 */ /* 0x000fce0008000f00 */
.L_x_42:
[----:B------:R-:W-:-:S09]  /*09c0*/  ULOP3.LUT UP1, URZ, UR6, 0x7, URZ, 0xc0, !UPT ;  /* 0x0000000706ff7892 */ /* 0x000fd2000f82c0ff */
[----:B------:R-:W-:Y:S05]  /*09d0*/  BRA.U !UP1, `(.L_x_41) ;  /* 0x0000000109f07547 */ /* 0x000fea000b800000 */
[----:B------:R-:W-:-:S04]  /*09e0*/  LOP3.LUT R26, R26, 0x7, RZ, 0xc0, !PT ;  /* 0x000000071a1a7812 */ /* 0x000fc800078ec0ff */
[C---:B------:R-:W-:Y:S01]  /*09f0*/  LOP3.LUT P1, RZ, R26.reuse, 0x3, RZ, 0xc0, !PT ;  /* 0x000000031aff7812 */ /* 0x040fe2000782c0ff */
[----:B0-2---:R-:W-:-:S05]  /*0a00*/  VIADD R28, R26, 0xffffffff ;  /* 0xffffffff1a1c7836 */ /* 0x005fca0000000000 */
[----:B------:R-:W-:-:S13]  /*0a10*/  ISETP.GE.U32.AND P0, PT, R28, 0x3, PT ;  /* 0x000000031c00780c */ /* 0x000fda0003f06070 */
[----:B------:R-:W-:Y:S05]  /*0a20*/  @!P0 BRA `(.L_x_44) ;  /* 0x00000000005c8947 */ /* 0x000fea0003800000 */
[----:B------:R-:W-:Y:S02]  /*0a30*/  MOV R28, UR6 ;  /* 0x00000006001c7c02 */ /* 0x000fe40008000f00 */
[C---:B------:R-:W-:Y:S02]  /*0a40*/  LEA R29, R27.reuse, R0, 0x2 ;  /* 0x000000001b1d7211 */ /* 0x040fe400078e10ff */
[----:B------:R-:W-:Y:S01]  /*0a50*/  MOV R33, UR6 ;  /* 0x0000000600217c02 */ /* 0x000fe20008000f00 */
[----:B------:R-:W-:Y:S02]  /*0a60*/  IMAD R28, R28, 0x4, R25 ;  /* 0x000000041c1c7824 */ /* 0x000fe400078e0219 */
[----:B------:R-:W-:Y:S02]  /*0a70*/  LDS R30, [R29] ;  /* 0x000000001d1e7984 */ /* 0x000fe40000000800 */
[C---:B------:R-:W-:Y:S01]  /*0a80*/  IMAD R28, R27.reuse, 0x40, R28 ;  /* 0x000000401b1c7824 */ /* 0x040fe200078e021c */
[----:B------:R-:W-:Y:S01]  /*0a90*/  IADD3 R27, PT, PT, R27, 0x4, RZ ;  /* 0x000000041b1b7810 */ /* 0x000fe20007ffe0ff */
[----:B------:R-:W-:-:S03]  /*0aa0*/  IMAD R26, R33, 0x4, R0 ;  /* 0x00000004211a7824 */ /* 0x000fc600078e0200 */
[----:B------:R-:W1:Y:S02]  /*0ab0*/  LDS R31, [R28] ;  /* 0x000000001c1f7984 */ /* 0x000e640000000800 */
[----:B-1----:R-:W-:-:S05]  /*0ac0*/  FFMA R31, -R30, R31, R3 ;  /* 0x0000001f1e1f7223 */ /* 0x002fca0000000103 */
        /* <DEDUP_REMOVED lines=13> */
.L_x_44:
[----:B------:R-:W-:Y:S05]  /*0ba0*/  @!P1 BRA `(.L_x_41) ;  /* 0x00000000007c9947 */ /* 0x000fea0003800000 */
[C---:B0-----:R-:W-:Y:S02]  /*0bb0*/  LOP3.LUT R26, R24.reuse, 0x3, RZ, 0xc0, !PT ;  /* 0x00000003181a7812 */ /* 0x041fe400078ec0ff */
[----:B------:R-:W-:Y:S02]  /*0bc0*/  LOP3.LUT R28, R24, 0x1, RZ, 0xc0, !PT ;  /* 0x00000001181c7812 */ /* 0x000fe400078ec0ff */
[----:B------:R-:W-:Y:S02]  /*0bd0*/  ISETP.NE.AND P0, PT, R26, 0x1, PT ;  /* 0x000000011a00780c */ /* 0x000fe40003f05270 */
[----:B------:R-:W-:-:S11]  /*0be0*/  ISETP.NE.U32.AND P1, PT, R28, 0x1, PT ;  /* 0x000000011c00780c */ /* 0x000fd60003f25070 */
[----:B------:R-:W-:Y:S05]  /*0bf0*/  @!P0 BRA `(.L_x_45) ;  /* 0x00000000003c8947 */ /* 0x000fea0003800000 */
[----:B------:R-:W-:Y:S02]  /*0c00*/  IMAD.U32 R26, RZ, RZ, UR6 ;  /* 0x00000006ff1a7e24 */ /* 0x000fe4000f8e00ff */
[----:B------:R-:W-:Y:S02]  /*0c10*/  IMAD R29, R27, 0x4, R0 ;  /* 0x000000041b1d7824 */ /* 0x000fe400078e0200 */
[----:B------:R-:W-:Y:S01]  /*0c20*/  IMAD.U32 R31, RZ, RZ, UR6 ;  /* 0x00000006ff1f7e24 */ /* 0x000fe2000f8e00ff */
[----:B------:R-:W-:-:S04]  /*0c30*/  LEA R26, R26, R25, 0x2 ;  /* 0x000000191a1a7211 */ /* 0x000fc800078e10ff */
[C---:B------:R-:W-:Y:S01]  /*0c40*/  LEA R30, R27.reuse, R26, 0x6 ;  /* 0x0000001a1b1e7211 */ /* 0x040fe200078e30ff */
[----:B------:R-:W-:Y:S01]  /*0c50*/  VIADD R27, R27, 0x2 ;  /* 0x000000021b1b7836 */ /* 0x000fe20000000000 */
[----:B------:R-:W-:Y:S01]  /*0c60*/  LDS R26, [R29] ;  /* 0x000000001d1a7984 */ /* 0x000fe20000000800 */
[----:B------:R-:W-:-:S03]  /*0c70*/  LEA R31, R31, R0, 0x2 ;  /* 0x000000001f1f7211 */ /* 0x000fc600078e10ff */
[----:B------:R-:W1:Y:S02]  /*0c80*/  LDS R28, [R30] ;  /* 0x000000001e1c7984 */ /* 0x000e640000000800 */
[----:B-1----:R-:W-:-:S05]  /*0c90*/  FFMA R26, -R26, R28, R3 ;  /* 0x0000001c1a1a7223 */ /* 0x002fca0000000103 */
[----:B------:R-:W-:Y:S04]  /*0ca0*/  STS [R31], R26 ;  /* 0x0000001a1f007388 */ /* 0x000fe80000000800 */
[----:B------:R-:W-:Y:S04]  /*0cb0*/  LDS R3, [R29+0x4] ;  /* 0x000004001d037984 */ /* 0x000fe80000000800 */
[----:B------:R-:W0:Y:S02]  /*0cc0*/  LDS R28, [R30+0x40] ;  /* 0x000040001e1c7984 */ /* 0x000e240000000800 */
[----:B0-----:R-:W-:-:S05]  /*0cd0*/  FFMA R3, -R3, R28, R26 ;  /* 0x0000001c03037223 */ /* 0x001fca000000011a */
[----:B------:R0:W-:Y:S02]  /*0ce0*/  STS [R31], R3 ;  /* 0x000000031f007388 */ /* 0x0001e40000000800 */
.L_x_45:
[----:B------:R-:W-:Y:S05]  /*0cf0*/  @P1 BRA `(.L_x_41) ;  /* 0x0000000000281947 */ /* 0x000fea0003800000 */
[----:B------:R-:W-:Y:S02]  /*0d00*/  MOV R28, UR6 ;  /* 0x00000006001c7c02 */ /* 0x000fe40008000f00 */
[----:B------:R-:W-:Y:S02]  /*0d10*/  LEA R26, R27, R0, 0x2 ;  /* 0x000000001b1a7211 */ /* 0x000fe400078e10ff */
[----:B------:R-:W-:Y:S01]  /*0d20*/  MOV R29, UR6 ;  /* 0x00000006001d7c02 */ /* 0x000fe20008000f00 */
[----:B------:R-:W-:-:S03]  /*0d30*/  IMAD R28, R28, 0x4, R25 ;  /* 0x000000041c1c7824 */ /* 0x000fc600078e0219 */
[----:B------:R-:W-:Y:S01]  /*0d40*/  LDS R26, [R26] ;  /* 0x000000001a1a7984 */ /* 0x000fe20000000800 */
[----:B------:R-:W-:Y:S02]  /*0d50*/  IMAD R27, R27, 0x40, R28 ;  /* 0x000000401b1b7824 */ /* 0x000fe400078e021c */
[----:B------:R-:W-:-:S04]  /*0d60*/  IMAD R0, R29, 0x4, R0 ;  /* 0x000000041d007824 */ /* 0x000fc800078e0200 */
[----:B------:R-:W0:Y:S02]  /*0d70*/  LDS R27, [R27] ;  /* 0x000000001b1b7984 */ /* 0x000e240000000800 */
[----:B01----:R-:W-:-:S05]  /*0d80*/  FFMA R3, -R26, R27, R3 ;  /* 0x0000001b1a037223 */ /* 0x003fca0000000103 */
[----:B------:R3:W-:Y:S02]  /*0d90*/  STS [R0], R3 ;  /* 0x0000000300007388 */ /* 0x0007e40000000800 */
.L_x_41:
[----:B------:R-:W-:Y:S01]  /*0da0*/  R2UR UR5, R25 ;  /* 0x00000000190572ca */ /* 0x000fe200000e0000 */
[----:B------:R-:W-:-:S12]  /*0db0*/  BSSY.RECONVERGENT B1, `(.L_x_46) ;  /* 0x000000f000017945 */ /* 0x000fd80003800200 */
[----:B------:R-:W-:-:S04]  /*0dc0*/  ULEA UR5, UR6, UR5, 0x2 ;  /* 0x0000000506057291 */ /* 0x000fc8000f8e10ff */
[----:B------:R-:W-:-:S04]  /*0dd0*/  UIMAD UR5, UR6, 0x3c, UR5 ;  /* 0x0000003c060578a4 */ /* 0x000fc8000f8e0205 */
[----:B------:R-:W-:-:S09]  /*0de0*/  ULEA UR5, UR6, UR5, 0x2 ;  /* 0x0000000506057291 */ /* 0x000fd2000f8e10ff */
[----:B------:R-:W4:Y:S02]  /*0df0*/  LDS R30, [UR5] ;  /* 0x00000005ff1e7984 */ /* 0x000f240008000800 */
[----:B----4-:R-:W3:Y:S08]  /*0e00*/  MUFU.RCP R27, R30 ;  /* 0x0000001e001b7308 */ /* 0x010ef00000001000 */
[----:B01----:R-:W0:Y:S01]  /*0e10*/  FCHK P0, R3, R30 ;  /* 0x0000001e03007302 */ /* 0x003e220000000000 */
[----:B---3--:R-:W-:-:S04]  /*0e20*/  FFMA R0, -R30, R27, 1 ;  /* 0x3f8000001e007423 */ /* 0x008fc8000000011b */
[----:B------:R-:W-:-:S04]  /*0e30*/  FFMA R0, R27, R0, R27 ;  /* 0x000000001b007223 */ /* 0x000fc8000000001b */
[----:B------:R-:W-:-:S04]  /*0e40*/  FFMA R27, R0, R3, RZ ;  /* 0x00000003001b7223 */ /* 0x000fc800000000ff */
[----:B------:R-:W-:-:S04]  /*0e50*/  FFMA R26, -R30, R27, R3 ;  /* 0x0000001b1e1a7223 */ /* 0x000fc80000000103 */
[----:B------:R-:W-:Y:S01]  /*0e60*/  FFMA R0, R0, R26, R27 ;  /* 0x0000001a00007223 */ /* 0x000fe2000000001b */
[----:B0-----:R-:W-:Y:S06]  /*0e70*/  @!P0 BRA `(.L_x_47) ;  /* 0x0000000000088947 */ /* 0x001fec0003800000 */
[----:B--2---:R-:W-:-:S07]  /*0e80*/  MOV R28, 0xea0 ;  /* 0x00000ea0001c7802 */ /* 0x004fce0000000f00 */
[----:B------:R-:W-:Y:S05]  /*0e90*/  CALL.REL.NOINC `($__internal_1_$__cuda_sm3x_div_rn_noftz_f32_slowpath) ;  /* 0x0000000800c07944 */ /* 0x000fea0003c00000 */
.L_x_47:
[----:B------:R-:W-:Y:S05]  /*0ea0*/  BSYNC.RECONVERGENT B1 ;  /* 0x0000000000017941 */ /* 0x000fea0003800200 */
.L_x_46:
[----:B------:R-:W0:Y:S01]  /*0eb0*/  S2R R30, SR_TID.X ;  /* 0x00000000001e7919 */ /* 0x000e220000002100 */
[----:B------:R-:W-:Y:S01]  /*0ec0*/  IMAD.U32 R26, RZ, RZ, UR6 ;  /* 0x00000006ff1a7e24 */ /* 0x000fe2000f8e00ff */
[----:B0-----:R-:W-:-:S05]  /*0ed0*/  LEA R25, R30, R25, 0x2 ;  /* 0x000000191e197211 */ /* 0x001fca00078e10ff */
[----:B------:R-:W-:-:S05]  /*0ee0*/  IMAD R25, R30, 0x3c, R25 ;  /* 0x0000003c1e197824 */ /* 0x000fca00078e0219 */
[----:B------:R-:W-:-:S05]  /*0ef0*/  LEA R25, R26, R25, 0x2 ;  /* 0x000000191a197211 */ /* 0x000fca00078e10ff */
[----:B------:R0:W-:Y:S02]  /*0f00*/  STS [R25], R0 ;  /* 0x0000000019007388 */ /* 0x0001e40000000800 */
.L_x_39:
[----:B------:R-:W-:Y:S05]  /*0f10*/  BSYNC.RECONVERGENT B0 ;  /* 0x0000000000007941 */ /* 0x000fea0003800200 */
.L_x_38:
[----:B------:R-:W-:Y:S01]  /*0f20*/  BAR.SYNC.DEFER_BLOCKING 0x0 ;  /* 0x0000000000007b1d */ /* 0x000fe20000010000 */
[----:B------:R-:W-:-:S05]  /*0f30*/  ISETP.GT.U32.AND P0, PT, R30, UR6, PT ;  /* 0x000000061e007c0c */ /* 0x000fca000bf04070 */
[----:B------:R-:W-:Y:S08]  /*0f40*/  BSSY.RECONVERGENT B0, `(.L_x_48) ;  /* 0x0000070000007945 */ /* 0x000ff00003800200 */
[----:B------:R-:W-:Y:S05]  /*0f50*/  @!P0 BRA `(.L_x_49) ;  /* 0x0000000400b88947 */ /* 0x000fea0003800000 */
[----:B------:R-:W1:Y:S01]  /*0f60*/  S2UR UR7, SR_CgaCtaId ;  /* 0x00000000000779c3 */ /* 0x000e620000008800 */
[----:B------:R-:W-:Y:S01]  /*0f70*/  UMOV UR5, 0x400 ;  /* 0x0000040000057882 */ /* 0x000fe20000000000 */
[----:B------:R-:W-:Y:S02]  /*0f80*/  UISETP.GE.U32.AND UP1, UPT, UR6, 0x7, UPT ;  /* 0x000000070600788c */ /* 0x000fe4000bf26070 */
[----:B-1----:R-:W-:-:S03]  /*0f90*/  ULEA UR8, UR7, UR5, 0x18 ;  /* 0x0000000507087291 */ /* 0x002fc6000f8ec0ff */
[----:B------:R-:W-:Y:S01]  /*0fa0*/  UMOV UR5, URZ ;  /* 0x000000ff00057c82 */ /* 0x000fe20008000000 */
[----:B------:R-:W-:-:S06]  /*0fb0*/  ULEA UR12, UR6, UR8, 0x6 ;  /* 0x00000008060c7291 */ /* 0x000fcc000f8e30ff */
[----:B0-----:R-:W-:-:S05]  /*0fc0*/  LEA R0, R30, UR12, 0x2 ;  /* 0x0000000c1e007c11 */ /* 0x001fca000f8e10ff */
[----:B------:R0:W1:Y:S01]  /*0fd0*/  LDS R27, [R0+0x40] ;  /* 0x00004000001b7984 */ /* 0x0000620000000800 */
[----:B------:R-:W-:Y:S05]  /*0fe0*/  BRA.U !UP1, `(.L_x_50) ;  /* 0x0000000109a87547 */ /* 0x000fea000b800000 */
[----:B--2---:R-:W-:Y:S01]  /*0ff0*/  LEA R3, R30, UR8, 0x2 ;  /* 0x000000081e037c11 */ /* 0x004fe2000f8e10ff */
[----:B------:R-:W-:Y:S01]  /*1000*/  ULOP3.LUT UR7, UR4, 0x7ffffff8, URZ, 0xc0, !UPT ;  /* 0x7ffffff804077892 */ /* 0x000fe2000f8ec0ff */
[----:B------:R-:W-:-:S11]  /*1010*/  UMOV UR5, URZ ;  /* 0x000000ff00057c82 */ /* 0x000fd60008000000 */
.L_x_51:
[----:B------:R-:W-:Y:S01]  /*1020*/  IMAD.U32 R26, RZ, RZ, UR5 ;  /* 0x00000005ff1a7e24 */ /* 0x000fe2000f8e00ff */
[----:B------:R-:W-:Y:S02]  /*1030*/  ULEA UR9, UR5, UR12, 0x2 ;  /* 0x0000000c05097291 */ /* 0x000fe4000f8e10ff */
[----:B------:R-:W-:Y:S02]  /*1040*/  UIADD3 UR5, UPT, UPT, UR5, 0x8, URZ ;  /* 0x0000000805057890 */ /* 0x000fe4000fffe0ff */
[----:B------:R-:W-:Y:S02]  /*1050*/  LEA R25, R26, R3, 0x6 ;  /* 0x000000031a197211 */ /* 0x000fe400078e30ff */
[----:B------:R-:W-:-:S03]  /*1060*/  UISETP.NE.AND UP1, UPT, UR5, UR7, UPT ;  /* 0x000000070500728c */ /* 0x000fc6000bf25270 */
[----:B------:R-:W-:Y:S04]  /*1070*/  LDS R26, [UR9+0x40] ;  /* 0x00004009ff1a7984 */ /* 0x000fe80008000800 */
[----:B------:R-:W1:Y:S02]  /*1080*/  LDS R28, [R25] ;  /* 0x00000000191c7984 */ /* 0x000e640000000800 */
[----:B-12---:R-:W-:-:S05]  /*1090*/  FFMA R27, -R26, R28, R27 ;  /* 0x0000001c1a1b7223 */ /* 0x006fca000000011b */
[----:B------:R-:W-:Y:S04]  /*10a0*/  STS [R0+0x40], R27 ;  /* 0x0000401b00007388 */ /* 0x000fe80000000800 */
[----:B------:R-:W-:Y:S04]  /*10b0*/  LDS R26, [UR9+0x44] ;  /* 0x00004409ff1a7984 */ /* 0x000fe80008000800 */
[----:B------:R-:W1:Y:S02]  /*10c0*/  LDS R28, [R25+0x40] ;  /* 0x00004000191c7984 */ /* 0x000e640000000800 */
[----:B-1----:R-:W-:-:S05]  /*10d0*/  FFMA R29, -R26, R28, R27 ;  /* 0x0000001c1a1d7223 */ /* 0x002fca000000011b */
        /* <DEDUP_REMOVED lines=21> */
[----:B------:R-:W-:Y:S04]  /*1230*/  LDS R27, [R25+0x1c0] ;  /* 0x0001c000191b7984 */ /* 0x000fe80000000800 */
[----:B------:R-:W1:Y:S02]  /*1240*/  LDS R26, [UR9+0x5c] ;  /* 0x00005c09ff1a7984 */ /* 0x000e640008000800 */
[----:B-1----:R-:W-:-:S05]  /*1250*/  FFMA R27, -R26, R27, R33 ;  /* 0x0000001b1a1b7223 */ /* 0x002fca0000000121 */
[----:B------:R2:W-:Y:S01]  /*1260*/  STS [R0+0x40], R27 ;  /* 0x0000401b00007388 */ /* 0x0005e20000000800 */
[----:B------:R-:W-:Y:S05]  /*1270*/  BRA.U UP1, `(.L_x_51) ;  /* 0xfffffffd01687547 */ /* 0x000fea000b83ffff */
[----:B------:R-:W-:-:S05]  /*1280*/  UMOV UR5, UR7 ;  /* 0x0000000700057c82 */ /* 0x000fca0008000000 */
.L_x_50:
[----:B------:R-:W-:-:S09]  /*1290*/  ULOP3.LUT UP1, URZ, UR4, 0x7, URZ, 0xc0, !UPT ;  /* 0x0000000704ff7892 */ /* 0x000fd2000f82c0ff */
[----:B------:R-:W-:Y:S05]  /*12a0*/  BRA.U !UP1, `(.L_x_49) ;  /* 0x0000000109e47547 */ /* 0x000fea000b800000 */
[----:B--2---:R-:W-:-:S04]  /*12b0*/  LOP3.LUT R3, R2, 0xffff, RZ, 0xc0, !PT ;  /* 0x0000ffff02037812 */ /* 0x004fc800078ec0ff */
[C---:B0-----:R-:W-:Y:S02]  /*12c0*/  LOP3.LUT R0, R3.reuse, 0x7, RZ, 0xc0, !PT ;  /* 0x0000000703007812 */ /* 0x041fe400078ec0ff */
[----:B------:R-:W-:-:S03]  /*12d0*/  LOP3.LUT P1, RZ, R3, 0x3, RZ, 0xc0, !PT ;  /* 0x0000000303ff7812 */ /* 0x000fc6000782c0ff */
[----:B------:R-:W-:-:S05]  /*12e0*/  VIADD R0, R0, 0xffffffff ;  /* 0xffffffff00007836 */ /* 0x000fca0000000000 */
[----:B------:R-:W-:-:S13]  /*12f0*/  ISETP.GE.U32.AND P0, PT, R0, 0x3, PT ;  /* 0x000000030000780c */ /* 0x000fda0003f06070 */
[----:B------:R-:W-:Y:S05]  /*1300*/  @!P0 BRA `(.L_x_52) ;  /* 0x0000000000588947 */ /* 0x000fea0003800000 */
[C---:B------:R-:W-:Y:S01]  /*1310*/  LEA R3, R30.reuse, UR8, 0x2 ;  /* 0x000000081e037c11 */ /* 0x040fe2000f8e10ff */
[----:B------:R-:W-:Y:S02]  /*1320*/  ULEA UR7, UR5, UR12, 0x2 ;  /* 0x0000000c05077291 */ /* 0x000fe4000f8e10ff */
[----:B------:R-:W-:Y:S01]  /*1330*/  MOV R0, UR5 ;  /* 0x0000000500007c02 */ /* 0x000fe20008000f00 */
[----:B------:R-:W-:Y:S01]  /*1340*/  UIADD3 UR5, UPT, UPT, UR5, 0x4, URZ ;  /* 0x0000000405057890 */ /* 0x000fe2000fffe0ff */
[----:B------:R-:W-:-:S03]  /*1350*/  LEA R29, R30, UR12, 0x2 ;  /* 0x0000000c1e1d7c11 */ /* 0x000fc6000f8e10ff */
[----:B------:R-:W-:Y:S02]  /*1360*/  IMAD R3, R0, 0x40, R3 ;  /* 0x0000004000037824 */ /* 0x000fe400078e0203 */
[----:B------:R-:W-:Y:S04]  /*1370*/  LDS R0, [UR7+0x40] ;  /* 0x00004007ff007984 */ /* 0x000fe80008000800 */
[----:B------:R-:W1:Y:S02]  /*1380*/  LDS R25, [R3] ;  /* 0x0000000003197984 */ /* 0x000e640000000800 */
[----:B-1----:R-:W-:-:S05]  /*1390*/  FFMA R0, -R0, R25, R27 ;  /* 0x0000001900007223 */ /* 0x002fca000000011b */
[----:B------:R-:W-:Y:S04]  /*13a0*/  STS [R29+0x40], R0 ;  /* 0x000040001d007388 */ /* 0x000fe80000000800 */
[----:B------:R-:W-:Y:S04]  /*13b0*/  LDS R25, [UR7+0x44] ;  /* 0x00004407ff197984 */ /* 0x000fe80008000800 */
[----:B------:R-:W0:Y:S02]  /*13c0*/  LDS R26, [R3+0x40] ;  /* 0x00004000031a7984 */ /* 0x000e240000000800 */
[----:B0-----:R-:W-:-:S05]  /*13d0*/  FFMA R25, -R25, R26, R0 ;  /* 0x0000001a19197223 */ /* 0x001fca0000000100 */
[----:B------:R-:W-:Y:S04]  /*13e0*/  STS [R29+0x40], R25 ;  /* 0x000040191d007388 */ /* 0x000fe80000000800 */
[----:B------:R-:W-:Y:S04]  /*13f0*/  LDS R26, [UR7+0x48] ;  /* 0x00004807ff1a7984 */ /* 0x000fe80008000800 */
[----:B------:R-:W0:Y:S02]  /*1400*/  LDS R27, [R3+0x80] ;  /* 0x00008000031b7984 */ /* 0x000e240000000800 */
[----:B0-----:R-:W-:-:S05]  /*1410*/  FFMA R26, -R26, R27, R25 ;  /* 0x0000001b1a1a7223 */ /* 0x001fca0000000119 */
[----:B------:R-:W-:Y:S04]  /*1420*/  STS [R29+0x40], R26 ;  /* 0x0000401a1d007388 */ /* 0x000fe80000000800 */
[----:B------:R-:W-:Y:S04]  /*1430*/  LDS R28, [R3+0xc0] ;  /* 0x0000c000031c7984 */ /* 0x000fe80000000800 */
[----:B------:R-:W0:Y:S02]  /*1440*/  LDS R27, [UR7+0x4c] ;  /* 0x00004c07ff1b7984 */ /* 0x000e240008000800 */
[----:B0-----:R-:W-:-:S05]  /*1450*/  FFMA R27, -R27, R28, R26 ;  /* 0x0000001c1b1b7223 */ /* 0x001fca000000011a */
[----:B------:R0:W-:Y:S02]  /*1460*/  STS [R29+0x40], R27 ;  /* 0x0000401b1d007388 */ /* 0x0001e40000000800 */
.L_x_52:
[----:B------:R-:W-:Y:S05]  /*1470*/  @!P1 BRA `(.L_x_49) ;  /* 0x0000000000709947 */ /* 0x000fea0003800000 */
[C---:B------:R-:W-:Y:S02]  /*1480*/  LOP3.LUT P0, RZ, R24.reuse, 0x3, RZ, 0xc0, !PT ;  /* 0x0000000318ff7812 */ /* 0x040fe4000780c0ff */
[----:B------:R-:W-:-:S04]  /*1490*/  LOP3.LUT R0, R24, 0x1, RZ, 0xc0, !PT ;  /* 0x0000000118007812 */ /* 0x000fc800078ec0ff */
[----:B------:R-:W-:-:S07]  /*14a0*/  ISETP.NE.U32.AND P1, PT, R0, 0x1, PT ;  /* 0x000000010000780c */ /* 0x000fce0003f25070 */
[----:B------:R-:W-:Y:S06]  /*14b0*/  @!P0 BRA `(.L_x_53) ;  /* 0x0000000000388947 */ /* 0x000fec0003800000 */
        /* <DEDUP_REMOVED lines=10> */
[----:B------:R-:W-:Y:S04]  /*1560*/  LDS R3, [R25+0x40] ;  /* 0x0000400019037984 */ /* 0x000fe80000000800 */
[----:B0-----:R-:W0:Y:S02]  /*1570*/  LDS R27, [UR7+0x44] ;  /* 0x00004407ff1b7984 */ /* 0x001e240008000800 */
[----:B0-----:R-:W-:-:S05]  /*1580*/  FFMA R27, -R27, R3, R0 ;  /* 0x000000031b1b7223 */ /* 0x001fca0000000100 */
[----:B------:R2:W-:Y:S02]  /*1590*/  STS [R26+0x40], R27 ;  /* 0x0000401b1a007388 */ /* 0x0005e40000000800 */
.L_x_53:
[----:B------:R-:W-:Y:S05]  /*15a0*/  @!P1 BRA `(.L_x_49) ;  /* 0x0000000000249947 */ /* 0x000fea0003800000 */
[C---:B------:R-:W-:Y:S01]  /*15b0*/  LEA R3, R30.reuse, UR8, 0x2 ;  /* 0x000000081e037c11 */ /* 0x040fe2000f8e10ff */
[----:B------:R-:W-:Y:S02]  /*15c0*/  ULEA UR7, UR5, UR12, 0x2 ;  /* 0x0000000c05077291 */ /* 0x000fe4000f8e10ff */
[----:B------:R-:W-:Y:S02]  /*15d0*/  MOV R0, UR5 ;  /* 0x0000000500007c02 */ /* 0x000fe40008000f00 */
[----:B------:R-:W-:-:S03]  /*15e0*/  LEA R25, R30, UR12, 0x2 ;  /* 0x0000000c1e197c11 */ /* 0x000fc6000f8e10ff */
[----:B------:R-:W-:Y:S02]  /*15f0*/  IMAD R3, R0, 0x40, R3 ;  /* 0x0000004000037824 */ /* 0x000fe400078e0203 */
[----:B------:R-:W-:Y:S04]  /*1600*/  LDS R0, [UR7+0x40] ;  /* 0x00004007ff007984 */ /* 0x000fe80008000800 */
[----:B------:R-:W1:Y:S02]  /*1610*/  LDS R3, [R3] ;  /* 0x0000000003037984 */ /* 0x000e640000000800 */
[----:B-1----:R-:W-:-:S05]  /*1620*/  FFMA R0, -R0, R3, R27 ;  /* 0x0000000300007223 */ /* 0x002fca000000011b */
[----:B------:R3:W-:Y:S02]  /*1630*/  STS [R25+0x40], R0 ;  /* 0x0000400019007388 */ /* 0x0007e40000000800 */
.L_x_49:
[----:B------:R-:W-:Y:S05]  /*1640*/  BSYNC.RECONVERGENT B0 ;  /* 0x0000000000007941 */ /* 0x000fea0003800200 */
.L_x_48:
[----:B------:R-:W-:Y:S01]  /*1650*/  BAR.SYNC.DEFER_BLOCKING 0x0 ;  /* 0x0000000000007b1d */ /* 0x000fe20000010000 */
[----:B------:R-:W-:-:S05]  /*1660*/  IADD3 R24, PT, PT, R24, 0x1, RZ ;  /* 0x0000000118187810 */ /* 0x000fca0007ffe0ff */
[----:B------:R-:W-:Y:S05]  /*1670*/  BRA.U UP0, `(.L_x_54) ;  /* 0xffffffed00987547 */ /* 0x000fea000b83ffff */
[----:B------:R-:W4:Y:S01]  /*1680*/  S2UR UR6, SR_CgaCtaId ;  /* 0x00000000000679c3 */ /* 0x000f220000008800 */
[----:B------:R-:W5:Y:S01]  /*1690*/  S2R R24, SR_TID.X ;  /* 0x0000000000187919 */ /* 0x000f620000002100 */
[----:B------:R-:W-:-:S06]  /*16a0*/  UMOV UR5, 0x400 ;  /* 0x0000040000057882 */ /* 0x000fcc0000000000 */
[----:B--2---:R-:W2:Y:S01]  /*16b0*/  LDC.64 R2, c[0x0][0x380] ;  /* 0x0000e000ff027b82 */ /* 0x004ea20000000a00 */
[----:B----4-:R-:W-:Y:S01]  /*16c0*/  ULEA UR5, UR6, UR5, 0x18 ;  /* 0x0000000506057291 */ /* 0x010fe2000f8ec0ff */
[----:B------:R-:W4:Y:S05]  /*16d0*/  LDCU.64 UR6, c[0x0][0x388] ;  /* 0x00007100ff0677ac */ /* 0x000f2a0008000a00 */
[----:B0--3--:R-:W-:-:S05]  /*16e0*/  LEA R0, R30, UR5, 0x2 ;  /* 0x000000051e007c11 */ /* 0x009fca000f8e10ff */
[----:B------:R-:W0:Y:S04]  /*16f0*/  LDS R32, [R0+0x40] ;  /* 0x0000400000207984 */ /* 0x000e280000000800 */
[----:B------:R-:W3:Y:S04]  /*1700*/  LDS R28, [R0+0x80] ;  /* 0x00008000001c7984 */ /* 0x000ee80000000800 */
[----:B------:R-:W3:Y:S01]  /*1710*/  LDS R37, [R0+0xc0] ;  /* 0x0000c00000257984 */ /* 0x000ee20000000800 */
[----:B----4-:R-:W-:-:S03]  /*1720*/  UIMAD UR5, UR7, UR6, UR7 ;  /* 0x00000006070572a4 */ /* 0x010fc6000f8e0207 */
[----:B------:R-:W4:Y:S03]  /*1730*/  LDS R35, [R0+0x100] ;  /* 0x0001000000237984 */ /* 0x000f260000000800 */
[----:B-----5:R-:W-:Y:S01]  /*1740*/  VIADD R24, R24, UR5 ;  /* 0x0000000518187c36 */ /* 0x020fe20008000000 */
[----:B------:R-:W-:Y:S04]  /*1750*/  LDS R33, [R0+0x180] ;  /* 0x0001800000217984 */ /* 0x000fe80000000800 */
[----:B------:R-:W-:Y:S01]  /*1760*/  IADD3 R25, PT, PT, R24, UR6, RZ ;  /* 0x0000000618197c10 */ /* 0x000fe2000fffe0ff */
[----:B------:R-:W-:Y:S04]  /*1770*/  LDS R36, [R0+0x240] ;  /* 0x0002400000247984 */ /* 0x000fe80000000800 */
[C---:B------:R-:W-:Y:S01]  /*1780*/  VIADD R31, R25.reuse, UR6 ;  /* 0x00000006191f7c36 */ /* 0x040fe20008000000 */
[----:B------:R-:W-:Y:S01]  /*1790*/  LDS R34, [R0+0x280] ;  /* 0x0002800000227984 */ /* 0x000fe20000000800 */
[----:B--2---:R-:W-:-:S03]  /*17a0*/  IMAD.WIDE.U32 R24, R25, 0x4, R2 ;  /* 0x0000000419187825 */ /* 0x004fc600078e0002 */
[C---:B-1----:R-:W-:Y:S01]  /*17b0*/  IADD3 R27, PT, PT, R31.reuse, UR6, RZ ;  /* 0x000000061f1b7c10 */ /* 0x042fe2000fffe0ff */
[----:B------:R-:W-:-:S04]  /*17c0*/  IMAD.WIDE.U32 R30, R31, 0x4, R2 ;  /* 0x000000041f1e7825 */ /* 0x000fc800078e0002 */
[C---:B------:R-:W-:Y:S02]  /*17d0*/  VIADD R29, R27.reuse, UR6 ;  /* 0x000000061b1d7c36 */ /* 0x040fe40008000000 */
[--C-:B------:R-:W-:Y:S01]  /*17e0*/  IMAD.WIDE.U32 R26, R27, 0x4, R2.reuse ;  /* 0x000000041b1a7825 */ /* 0x100fe200078e0002 */
[----:B0-----:R0:W-:Y:S04]  /*17f0*/  STG.E desc[UR10][R24.64], R32 ;  /* 0x0000002018007986 */ /* 0x0011e8000c10190a */
[----:B---3--:R-:W-:Y:S04]  /*1800*/  STG.E desc[UR10][R30.64], R28 ;  /* 0x0000001c1e007986 */ /* 0x008fe8000c10190a */
[----:B------:R-:W-:Y:S01]  /*1810*/  STG.E desc[UR10][R26.64], R37 ;  /* 0x000000251a007986 */ /* 0x000fe2000c10190a */
[----:B0-----:R-:W-:-:S03]  /*1820*/  IMAD.WIDE.U32 R24, R29, 0x4, R2 ;  /* 0x000000041d187825 */ /* 0x001fc600078e0002 */
[----:B------:R-:W0:Y:S01]  /*1830*/  LDS R31, [R0+0x140] ;  /* 0x00014000001f7984 */ /* 0x000e220000000800 */
[----:B------:R-:W-:-:S03]  /*1840*/  IADD3 R29, PT, PT, R29, UR6, RZ ;  /* 0x000000061d1d7c10 */ /* 0x000fc6000fffe0ff */
[----:B----4-:R-:W-:Y:S02]  /*1850*/  STG.E desc[UR10][R24.64], R35 ;  /* 0x0000002318007986 */ /* 0x010fe4000c10190a */
[----:B------:R-:W-:Y:S02]  /*1860*/  IMAD.WIDE.U32 R2, R29, 0x4, R2 ;  /* 0x000000041d027825 */ /* 0x000fe400078e0002 */
[----:B------:R-:W1:Y:S04]  /*1870*/  LDS R35, [R0+0x1c0] ;  /* 0x0001c00000237984 */ /* 0x000e680000000800 */
[----:B------:R-:W2:Y:S04]  /*1880*/  LDS R25, [R0+0x200] ;  /* 0x0002000000197984 */ /* 0x000ea80000000800 */
[----:B------:R-:W3:Y:S04]  /*1890*/  LDS R32, [R0+0x2c0] ;  /* 0x0002c00000207984 */ /* 0x000ee80000000800 */
[----:B------:R-:W4:Y:S04]  /*18a0*/  LDS R30, [R0+0x300] ;  /* 0x00030000001e7984 */ /* 0x000f280000000800 */
[----:B------:R-:W5:Y:S04]  /*18b0*/  LDS R28, [R0+0x340] ;  /* 0x00034000001c7984 */ /* 0x000f680000000800 */
[----:B------:R-:W5:Y:S04]  /*18c0*/  LDS R27, [R0+0x380] ;  /* 0x00038000001b7984 */ /* 0x000f680000000800 */
[----:B------:R-:W5:Y:S04]  /*18d0*/  LDS R37, [R0+0x3c0] ;  /* 0x0003c00000257984 */ /* 0x000f680000000800 */
[----:B0-----:R-:W-:Y:S04]  /*18e0*/  STG.E desc[UR10][R2.64], R31 ;  /* 0x0000001f02007986 */ /* 0x001fe8000c10190a */
[----:B------:R-:W-:Y:S04]  /*18f0*/  STG.E desc[UR10][R20.64], R33 ;  /* 0x0000002114007986 */ /* 0x000fe8000c10190a */
[----:B-1----:R-:W-:Y:S04]  /*1900*/  STG.E desc[UR10][R18.64], R35 ;  /* 0x0000002312007986 */ /* 0x002fe8000c10190a */
[----:B--2---:R-:W-:Y:S04]  /*1910*/  STG.E desc[UR10][R16.64], R25 ;  /* 0x0000001910007986 */ /* 0x004fe8000c10190a */
[----:B------:R-:W-:Y:S04]  /*1920*/  STG.E desc[UR10][R14.64], R36 ;  /* 0x000000240e007986 */ /* 0x000fe8000c10190a */
[----:B------:R-:W-:Y:S04]  /*1930*/  STG.E desc[UR10][R12.64], R34 ;  /* 0x000000220c007986 */ /* 0x000fe8000c10190a */
[----:B---3--:R-:W-:Y:S04]  /*1940*/  STG.E desc[UR10][R10.64], R32 ;  /* 0x000000200a007986 */ /* 0x008fe8000c10190a */
[----:B----4-:R-:W-:Y:S04]  /*1950*/  STG.E desc[UR10][R8.64], R30 ;  /* 0x0000001e08007986 */ /* 0x010fe8000c10190a */
[----:B-----5:R-:W-:Y:S04]  /*1960*/  STG.E desc[UR10][R6.64], R28 ;  /* 0x0000001c06007986 */ /* 0x020fe8000c10190a */
[----:B------:R-:W-:Y:S04]  /*1970*/  STG.E desc[UR10][R4.64], R27 ;  /* 0x0000001b04007986 */ /* 0x000fe8000c10190a */
[----:B------:R-:W-:Y:S01]  /*1980*/  STG.E desc[UR10][R22.64], R37 ;  /* 0x0000002516007986 */ /* 0x000fe2000c10190a */
[----:B------:R-:W-:Y:S05]  /*1990*/  EXIT ;  /* 0x000000000000794d */ /* 0x000fea0003800000 */
        .weak           $__internal_1_$__cuda_sm3x_div_rn_noftz_f32_slowpath
        .type           $__internal_1_$__cuda_sm3x_div_rn_noftz_f32_slowpath,@function
        .size           $__internal_1_$__cuda_sm3x_div_rn_noftz_f32_slowpath,(.L_x_68 - $__internal_1_$__cuda_sm3x_div_rn_noftz_f32_slowpath)
$__internal_1_$__cuda_sm3x_div_rn_noftz_f32_slowpath:
[----:B------:R-:W-:Y:S01]  /*19a0*/  SHF.R.U32.HI R26, RZ, 0x17, R30 ;  /* 0x00000017ff1a7819 */ /* 0x000fe2000001161e */
[----:B------:R-:W-:Y:S01]  /*19b0*/  BSSY.RECONVERGENT B2, `(.L_x_55) ;  /* 0x0000064000027945 */ /* 0x000fe20003800200 */
[--C-:B------:R-:W-:Y:S01]  /*19c0*/  SHF.R.U32.HI R29, RZ, 0x17, R3.reuse ;  /* 0x00000017ff1d7819 */ /* 0x100fe20000011603 */
[----:B------:R-:W-:Y:S01]  /*19d0*/  IMAD.MOV.U32 R32, RZ, RZ, R3 ;  /* 0x000000ffff207224 */ /* 0x000fe200078e0003 */
[----:B------:R-:W-:Y:S02]  /*19e0*/  LOP3.LUT R26, R26, 0xff, RZ, 0xc0, !PT ;  /* 0x000000ff1a1a7812 */ /* 0x000fe400078ec0ff */
[----:B------:R-:W-:-:S03]  /*19f0*/  LOP3.LUT R29, R29, 0xff, RZ, 0xc0, !PT ;  /* 0x000000ff1d1d7812 */ /* 0x000fc600078ec0ff */
[----:B------:R-:W-:Y:S01]  /*1a00*/  VIADD R33, R26, 0xffffffff ;  /* 0xffffffff1a217836 */ /* 0x000fe20000000000 */
[----:B------:R-:W-:-:S04]  /*1a10*/  IADD3 R31, PT, PT, R29, -0x1, RZ ;  /* 0xffffffff1d1f7810 */ /* 0x000fc80007ffe0ff */
[----:B------:R-:W-:-:S04]  /*1a20*/  ISETP.GT.U32.AND P0, PT, R33, 0xfd, PT ;  /* 0x000000fd2100780c */ /* 0x000fc80003f04070 */
[----:B------:R-:W-:-:S13]  /*1a30*/  ISETP.GT.U32.OR P0, PT, R31, 0xfd, P0 ;  /* 0x000000fd1f00780c */ /* 0x000fda0000704470 */
[----:B------:R-:W-:Y:S01]  /*1a40*/  @!P0 MOV R27, RZ ;  /* 0x000000ff001b8202 */ /* 0x000fe20000000f00 */
        /* <DEDUP_REMOVED lines=20> */
[----:B------:R-:W-:Y:S01]  /*1b90*/  @P0 MOV R27, RZ ;  /* 0x000000ff001b0202 */ /* 0x000fe20000000f00 */
[----:B------:R-:W-:Y:S02]  /*1ba0*/  @!P0 IMAD.MOV.U32 R27, RZ, RZ, -0x40 ;  /* 0xffffffc0ff1b8424 */ /* 0x000fe400078e00ff */
[----:B------:R-:W-:Y:S01]  /*1bb0*/  @!P0 FFMA R32, R3, 1.84467440737095516160e+19, RZ ;  /* 0x5f80000003208823 */ /* 0x000fe200000000ff */
[----:B------:R-:W-:Y:S02]  /*1bc0*/  @!P1 FFMA R30, R0, 1.84467440737095516160e+19, RZ ;  /* 0x5f800000001e9823 */ /* 0x000fe400000000ff */
[----:B------:R-:W-:-:S07]  /*1bd0*/  @!P1 IADD3 R27, PT, PT, R27, 0x40, RZ ;  /* 0x000000401b1b9810 */ /* 0x000fce0007ffe0ff */
.L_x_56:
[----:B------:R-:W-:Y:S01]  /*1be0*/  LEA R3, R26, 0xc0800000, 0x17 ;  /* 0xc08000001a037811 */ /* 0x000fe200078eb8ff */
[----:B------:R-:W-:Y:S04]  /*1bf0*/  BSSY.RECONVERGENT B3, `(.L_x_61) ;  /* 0x0000036000037945 */ /* 0x000fe80003800200 */
[----:B------:R-:W-:Y:S01]  /*1c00*/  IMAD.IADD R33, R30, 0x1, -R3 ;  /* 0x000000011e217824 */ /* 0x000fe200078e0a03 */
[----:B------:R-:W-:-:S03]  /*1c10*/  IADD3 R3, PT, PT, R29, -0x7f, RZ ;  /* 0xffffff811d037810 */ /* 0x000fc60007ffe0ff */
[----:B------:R-:W0:Y:S01]  /*1c20*/  MUFU.RCP R30, R33 ;  /* 0x00000021001e7308 */ /* 0x000e220000001000 */
[----:B------:R-:W-:Y:S01]  /*1c30*/  FADD.FTZ R31, -R33, -RZ ;  /* 0x800000ff211f7221 */ /* 0x000fe20000010100 */
[C---:B------:R-:W-:Y:S01]  /*1c40*/  IMAD R0, R3.reuse, -0x800000, R32 ;  /* 0xff80000003007824 */ /* 0x040fe200078e0220 */
[----:B------:R-:W-:-:S05]  /*1c50*/  IADD3 R26, PT, PT, R3, 0x7f, -R26 ;  /* 0x0000007f031a7810 */ /* 0x000fca0007ffe81a */
[----:B------:R-:W-:Y:S02]  /*1c60*/  IMAD.IADD R26, R26, 0x1, R27 ;  /* 0x000000011a1a7824 */ /* 0x000fe400078e021b */
[----:B0-----:R-:W-:-:S04]  /*1c70*/  FFMA R29, R30, R31, 1 ;  /* 0x3f8000001e1d7423 */ /* 0x001fc8000000001f */
[----:B------:R-:W-:-:S04]  /*1c80*/  FFMA R29, R30, R29, R30 ;  /* 0x0000001d1e1d7223 */ /* 0x000fc8000000001e */
[----:B------:R-:W-:-:S04]  /*1c90*/  FFMA R30, R0, R29, RZ ;  /* 0x0000001d001e7223 */ /* 0x000fc800000000ff */
[----:B------:R-:W-:-:S04]  /*1ca0*/  FFMA R32, R31, R30, R0 ;  /* 0x0000001e1f207223 */ /* 0x000fc80000000000 */
[----:B------:R-:W-:-:S04]  /*1cb0*/  FFMA R30, R29, R32, R30 ;  /* 0x000000201d1e7223 */ /* 0x000fc8000000001e */
[----:B------:R-:W-:-:S04]  /*1cc0*/  FFMA R31, R31, R30, R0 ;  /* 0x0000001e1f1f7223 */ /* 0x000fc80000000000 */
[----:B------:R-:W-:-:S05]  /*1cd0*/  FFMA R0, R29, R31, R30 ;  /* 0x0000001f1d007223 */ /* 0x000fca000000001e */
[----:B------:R-:W-:-:S04]  /*1ce0*/  SHF.R.U32.HI R3, RZ, 0x17, R0 ;  /* 0x00000017ff037819 */ /* 0x000fc80000011600 */
[----:B------:R-:W-:-:S04]  /*1cf0*/  LOP3.LUT R3, R3, 0xff, RZ, 0xc0, !PT ;  /* 0x000000ff03037812 */ /* 0x000fc800078ec0ff */
[----:B------:R-:W-:-:S05]  /*1d00*/  IADD3 R32, PT, PT, R3, R26, RZ ;  /* 0x0000001a03207210 */ /* 0x000fca0007ffe0ff */
        /* <DEDUP_REMOVED lines=11> */
[C---:B------:R-:W-:Y:S02]  /*1dc0*/  IADD3 R27, PT, PT, R32.reuse, 0x20, RZ ;  /* 0x00000020201b7810 */ /* 0x040fe40007ffe0ff */
[----:B------:R-:W-:Y:S02]  /*1dd0*/  ISETP.NE.AND P2, PT, R32, RZ, PT ;  /* 0x000000ff2000720c */ /* 0x000fe40003f45270 */
[----:B------:R-:W-:Y:S01]  /*1de0*/  LOP3.LUT R26, R3, 0x7fffff, RZ, 0xc0, !PT ;  /* 0x007fffff031a7812 */ /* 0x000fe200078ec0ff */
[CCC-:B------:R-:W-:Y:S01]  /*1df0*/  FFMA.RP R3, R29.reuse, R31.reuse, R30.reuse ;  /* 0x0000001f1d037223 */ /* 0x1c0fe2000000801e */
[----:B------:R-:W-:Y:S01]  /*1e00*/  FFMA.RM R30, R29, R31, R30 ;  /* 0x0000001f1d1e7223 */ /* 0x000fe2000000401e */
[----:B------:R-:W-:Y:S01]  /*1e10*/  IMAD.MOV R29, RZ, RZ, -R32 ;  /* 0x000000ffff1d7224 */ /* 0x000fe200078e0a20 */
[----:B------:R-:W-:Y:S02]  /*1e20*/  LOP3.LUT R26, R26, 0x800000, RZ, 0xfc, !PT ;  /* 0x008000001a1a7812 */ /* 0x000fe400078efcff */
[----:B------:R-:W-:-:S02]  /*1e30*/  ISETP.NE.AND P1, PT, R32, RZ, PT ;  /* 0x000000ff2000720c */ /* 0x000fc40003f25270 */
[----:B------:R-:W-:Y:S02]  /*1e40*/  SHF.L.U32 R27, R26, R27, RZ ;  /* 0x0000001b1a1b7219 */ /* 0x000fe400000006ff */
[----:B------:R-:W-:Y:S02]  /*1e50*/  FSETP.NEU.FTZ.AND P0, PT, R3, R30, PT ;  /* 0x0000001e0300720b */ /* 0x000fe40003f1d000 */
[----:B------:R-:W-:Y:S02]  /*1e60*/  SEL R3, R29, RZ, P2 ;  /* 0x000000ff1d037207 */ /* 0x000fe40001000000 */
[----:B------:R-:W-:Y:S02]  /*1e70*/  ISETP.NE.AND P1, PT, R27, RZ, P1 ;  /* 0x000000ff1b00720c */ /* 0x000fe40000f25270 */
[----:B------:R-:W-:Y:S02]  /*1e80*/  SHF.R.U32.HI R3, RZ, R3, R26 ;  /* 0x00000003ff037219 */ /* 0x000fe4000001161a */
[----:B------:R-:W-:-:S02]  /*1e90*/  PLOP3.LUT P0, PT, P0, P1, PT, 0xf8, 0x8f ;  /* 0x00000000008f781c */ /* 0x000fc40000703f70 */
[----:B------:R-:W-:Y:S02]  /*1ea0*/  SHF.R.U32.HI R27, RZ, 0x1, R3 ;  /* 0x00000001ff1b7819 */ /* 0x000fe40000011603 */
[----:B------:R-:W-:-:S04]  /*1eb0*/  SEL R26, RZ, 0x1, !P0 ;  /* 0x00000001ff1a7807 */ /* 0x000fc80004000000 */
[----:B------:R-:W-:-:S04]  /*1ec0*/  LOP3.LUT R26, R26, 0x1, R27, 0xf8, !PT ;  /* 0x000000011a1a7812 */ /* 0x000fc800078ef81b */
[----:B------:R-:W-:-:S04]  /*1ed0*/  LOP3.LUT R26, R26, R3, RZ, 0xc0, !PT ;  /* 0x000000031a1a7212 */ /* 0x000fc800078ec0ff */
[----:B------:R-:W-:-:S04]  /*1ee0*/  IADD3 R27, PT, PT, R27, R26, RZ ;  /* 0x0000001a1b1b7210 */ /* 0x000fc80007ffe0ff */
[----:B------:R-:W-:Y:S01]  /*1ef0*/  LOP3.LUT R0, R27, R0, RZ, 0xfc, !PT ;  /* 0x000000001b007212 */ /* 0x000fe200078efcff */
[----:B------:R-:W-:Y:S06]  /*1f00*/  BRA `(.L_x_64) ;  /* 0x0000000000107947 */ /* 0x000fec0003800000 */
.L_x_63:
[----:B------:R-:W-:-:S04]  /*1f10*/  LOP3.LUT R0, R0, 0x80000000, RZ, 0xc0, !PT ;  /* 0x8000000000007812 */ /* 0x000fc800078ec0ff */
[----:B------:R-:W-:Y:S01]  /*1f20*/  LOP3.LUT R0, R0, 0x7f800000, RZ, 0xfc, !PT ;  /* 0x7f80000000007812 */ /* 0x000fe200078efcff */
[----:B------:R-:W-:Y:S06]  /*1f30*/  BRA `(.L_x_64) ;  /* 0x0000000000047947 */ /* 0x000fec0003800000 */
.L_x_62:
[----:B------:R-:W-:-:S07]  /*1f40*/  IMAD R0, R26, 0x800000, R0 ;  /* 0x008000001a007824 */ /* 0x000fce00078e0200 */
.L_x_64:
[----:B------:R-:W-:Y:S05]  /*1f50*/  BSYNC.RECONVERGENT B3 ;  /* 0x0000000000037941 */ /* 0x000fea0003800200 */
.L_x_61:
[----:B------:R-:W-:Y:S05]  /*1f60*/  BRA `(.L_x_65) ;  /* 0x0000000000207947 */ /* 0x000fea0003800000 */
.L_x_60:
[----:B------:R-:W-:-:S04]  /*1f70*/  LOP3.LUT R0, R30, 0x80000000, R32, 0x48, !PT ;  /* 0x800000001e007812 */ /* 0x000fc800078e4820 */
[----:B------:R-:W-:Y:S01]  /*1f80*/  LOP3.LUT R0, R0, 0x7f800000, RZ, 0xfc, !PT ;  /* 0x7f80000000007812 */ /* 0x000fe200078efcff */
[----:B------:R-:W-:Y:S06]  /*1f90*/  BRA `(.L_x_65) ;  /* 0x0000000000147947 */ /* 0x000fec0003800000 */
.L_x_59:
[----:B------:R-:W-:Y:S01]  /*1fa0*/  LOP3.LUT R0, R30, 0x80000000, R32, 0x48, !PT ;  /* 0x800000001e007812 */ /* 0x000fe200078e4820 */
[----:B------:R-:W-:Y:S06]  /*1fb0*/  BRA `(.L_x_65) ;  /* 0x00000000000c7947 */ /* 0x000fec0003800000 */
.L_x_58:
[----:B------:R-:W0:Y:S01]  /*1fc0*/  MUFU.RSQ R0, -QNAN ;  /* 0xffc0000000007908 */ /* 0x000e220000001400 */
[----:B------:R-:W-:Y:S05]  /*1fd0*/  BRA `(.L_x_65) ;  /* 0x0000000000047947 */ /* 0x000fea0003800000 */
.L_x_57:
[----:B------:R-:W-:-:S07]  /*1fe0*/  FADD.FTZ R0, R3, R0 ;  /* 0x0000000003007221 */ /* 0x000fce0000010000 */
.L_x_65:
[----:B------:R-:W-:Y:S05]  /*1ff0*/  BSYNC.RECONVERGENT B2 ;  /* 0x0000000000027941 */ /* 0x000fea0003800200 */
.L_x_55:
[----:B------:R-:W-:-:S04]  /*2000*/  HFMA2 R29, -RZ, RZ, 0, 0 ;  /* 0x00000000ff1d7431 */ /* 0x000fc800000001ff */
[----:B0-----:R-:W-:Y:S05]  /*2010*/  RET.REL.NODEC R28 `(_Z12lud_diagonalPfii) ;  /* 0xffffffdc1cf87950 */ /* 0x001fea0003c3ffff */
.L_x_66:
        /* <DEDUP_REMOVED lines=14> */
.L_x_68:


//--------------------- .nv.global.init           --------------------------
	.section	.nv.global.init,"aw",@progbits
.nv.global.init:
	.type		$str,@object
	.size		$str,(.L_0 - $str)
$str:
        /*0000*/ 	.byte	0x44, 0x55, 0x45, 0x20, 0x25, 0x66, 0x20, 0x25, 0x66, 0x20, 0x25, 0x66, 0x0a, 0x00
.L_0:


//--------------------- .nv.shared._Z12lud_internalPfii --------------------------
	.section	.nv.shared._Z12lud_internalPfii,"aw",@nobits
	.sectionflags	@""
	.align	4
.nv.shared._Z12lud_internalPfii:
	.zero		7168


//--------------------- .nv.shared.reserved.0     --------------------------
	.section	.nv.shared.reserved.0,"aw",@nobits
	.weak		__nv_reservedSMEM_offset_0_alias
	.size		__nv_reservedSMEM_offset_0_alias, 0, 64
	.other		__nv_reservedSMEM_offset_0_alias,@"STO_CUDA_RESERVED_SHARED STV_DEFAULT"
__nv_reservedSMEM_offset_0_alias:
	.zero		0
	.zero		64


//--------------------- .nv.shared._Z13lud_perimeterPfii --------------------------
	.section	.nv.shared._Z13lud_perimeterPfii,"aw",@nobits
	.sectionflags	@""
	.align	4
.nv.shared._Z13lud_perimeterPfii:
	.zero		4096


//--------------------- .nv.shared._Z12lud_diagonalPfii --------------------------
	.section	.nv.shared._Z12lud_diagonalPfii,"aw",@nobits
	.sectionflags	@""
	.align	4
.nv.shared._Z12lud_diagonalPfii:
	.zero		2048


//--------------------- .nv.constant0._Z12lud_internalPfii --------------------------
	.section	.nv.constant0._Z12lud_internalPfii,"a",@progbits
	.sectionflags	@""
	.align	4
.nv.constant0._Z12lud_internalPfii:
	.zero		912


//--------------------- .nv.constant0._Z17check_correctnessPfi --------------------------
	.section	.nv.constant0._Z17check_correctnessPfi,"a",@progbits
	.sectionflags	@""
	.align	4
.nv.constant0._Z17check_correctnessPfi:
	.zero		908


//--------------------- .nv.constant0._Z11prepare_dupPfi --------------------------
	.section	.nv.constant0._Z11prepare_dupPfi,"a",@progbits
	.sectionflags	@""
	.align	4
.nv.constant0._Z11prepare_dupPfi:
	.zero		908


//--------------------- .nv.constant0._Z13lud_perimeterPfii --------------------------
	.section	.nv.constant0._Z13lud_perimeterPfii,"a",@progbits
	.sectionflags	@""
	.align	4
.nv.constant0._Z13lud_perimeterPfii:
	.zero		912


//--------------------- .nv.constant0._Z12lud_diagonalPfii --------------------------
	.section	.nv.constant0._Z12lud_diagonalPfii,"a",@progbits
	.sectionflags	@""
	.align	4
.nv.constant0._Z12lud_diagonalPfii:
	.zero		912


//--------------------- SYMBOLS --------------------------

	.type		.nv.reservedSmem.offset0,@object
	.size		.nv.reservedSmem.offset0,0x4
	.type		.nv.reservedSmem.cap,@object
	.size		.nv.reservedSmem.cap,0x4
	.type		vprintf,@function
